//
// Generated by NVIDIA NVVM Compiler
//
// Compiler Build ID: CL-36424714
// Cuda compilation tools, release 13.0, V13.0.88
// Based on NVVM 20.0.0
//

.version 9.0
.target sm_100
.address_size 64

	// .globl	_Z19matrixMultiplyTiledPfS_S_i
// _ZZ19matrixMultiplyTiledPfS_S_iE6tile_A has been demoted
// _ZZ19matrixMultiplyTiledPfS_S_iE6tile_B has been demoted

.visible .entry _Z19matrixMultiplyTiledPfS_S_i(
	.param .u64 .ptr .align 1 _Z19matrixMultiplyTiledPfS_S_i_param_0,
	.param .u64 .ptr .align 1 _Z19matrixMultiplyTiledPfS_S_i_param_1,
	.param .u64 .ptr .align 1 _Z19matrixMultiplyTiledPfS_S_i_param_2,
	.param .u32 _Z19matrixMultiplyTiledPfS_S_i_param_3
)
{
	.reg .pred 	%p<19>;
	.reg .b32 	%r<72>;
	.reg .b32 	%f<127>;
	.reg .b64 	%rd<25>;
	// demoted variable
	.shared .align 4 .b8 _ZZ19matrixMultiplyTiledPfS_S_iE6tile_A[400];
	// demoted variable
	.shared .align 4 .b8 _ZZ19matrixMultiplyTiledPfS_S_iE6tile_B[400];
	ld.param.u64 	%rd7, [_Z19matrixMultiplyTiledPfS_S_i_param_0];
	ld.param.u64 	%rd8, [_Z19matrixMultiplyTiledPfS_S_i_param_1];
	ld.param.u64 	%rd6, [_Z19matrixMultiplyTiledPfS_S_i_param_2];
	ld.param.u32 	%r35, [_Z19matrixMultiplyTiledPfS_S_i_param_3];
	cvta.to.global.u64 	%rd1, %rd8;
	cvta.to.global.u64 	%rd2, %rd7;
	mov.u32 	%r36, %ctaid.y;
	mov.u32 	%r1, %tid.y;
	mad.lo.s32 	%r2, %r36, 10, %r1;
	mov.u32 	%r37, %ctaid.x;
	mul.lo.s32 	%r3, %r37, 10;
	mov.u32 	%r4, %tid.x;
	add.s32 	%r5, %r3, %r4;
	setp.lt.s32 	%p1, %r35, 1;
	mov.f32 	%f126, 0f00000000;
	@%p1 bra 	$L__BB0_19;
	add.s32 	%r6, %r35, 9;
	mul.lo.s32 	%r39, %r1, 40;
	mov.u32 	%r40, _ZZ19matrixMultiplyTiledPfS_S_iE6tile_A;
	add.s32 	%r7, %r40, %r39;
	shl.b32 	%r41, %r4, 2;
	add.s32 	%r8, %r7, %r41;
	mul.lo.s32 	%r9, %r35, %r2;
	add.s32 	%r65, %r9, %r4;
	mov.u32 	%r42, _ZZ19matrixMultiplyTiledPfS_S_iE6tile_B;
	add.s32 	%r12, %r42, %r41;
	add.s32 	%r11, %r12, %r39;
	setp.lt.u32 	%p2, %r35, 11;
	mov.f32 	%f126, 0f00000000;
	mov.b32 	%r71, 0;
	@%p2 bra 	$L__BB0_13;
	mul.hi.u32 	%r44, %r6, -858993459;
	shr.u32 	%r45, %r44, 3;
	and.b32  	%r46, %r45, 268435454;
	neg.s32 	%r70, %r46;
	mul.wide.u32 	%rd9, %r65, 4;
	add.s64 	%rd10, %rd9, %rd2;
	add.s64 	%rd24, %rd10, 40;
	add.s32 	%r47, %r1, 10;
	mad.lo.s32 	%r48, %r35, %r47, %r4;
	add.s32 	%r67, %r48, %r3;
	mul.lo.s32 	%r15, %r35, 20;
	mad.lo.s32 	%r49, %r1, %r35, %r4;
	add.s32 	%r66, %r49, %r3;
	mov.f32 	%f126, 0f00000000;
	mov.b32 	%r69, 10;
	mov.u32 	%r64, %r4;
	mov.u32 	%r68, %r1;
$L__BB0_3:
	max.u32 	%r50, %r2, %r64;
	setp.ge.u32 	%p3, %r50, %r35;
	mov.f32 	%f118, 0f00000000;
	@%p3 bra 	$L__BB0_5;
	mul.wide.u32 	%rd11, %r65, 4;
	add.s64 	%rd12, %rd2, %rd11;
	ld.global.f32 	%f118, [%rd12];
$L__BB0_5:
	setp.ge.s32 	%p4, %r5, %r35;
	st.shared.f32 	[%r8], %f118;
	setp.ge.u32 	%p5, %r68, %r35;
	mov.f32 	%f119, 0f00000000;
	or.pred  	%p6, %p4, %p5;
	@%p6 bra 	$L__BB0_7;
	mul.wide.u32 	%rd13, %r66, 4;
	add.s64 	%rd14, %rd1, %rd13;
	ld.global.f32 	%f119, [%rd14];
$L__BB0_7:
	st.shared.f32 	[%r11], %f119;
	bar.sync 	0;
	ld.shared.f32 	%f27, [%r7];
	ld.shared.f32 	%f28, [%r12];
	fma.rn.f32 	%f29, %f27, %f28, %f126;
	ld.shared.f32 	%f30, [%r7+4];
	ld.shared.f32 	%f31, [%r12+40];
	fma.rn.f32 	%f32, %f30, %f31, %f29;
	ld.shared.f32 	%f33, [%r7+8];
	ld.shared.f32 	%f34, [%r12+80];
	fma.rn.f32 	%f35, %f33, %f34, %f32;
	ld.shared.f32 	%f36, [%r7+12];
	ld.shared.f32 	%f37, [%r12+120];
	fma.rn.f32 	%f38, %f36, %f37, %f35;
	ld.shared.f32 	%f39, [%r7+16];
	ld.shared.f32 	%f40, [%r12+160];
	fma.rn.f32 	%f41, %f39, %f40, %f38;
	ld.shared.f32 	%f42, [%r7+20];
	ld.shared.f32 	%f43, [%r12+200];
	fma.rn.f32 	%f44, %f42, %f43, %f41;
	ld.shared.f32 	%f45, [%r7+24];
	ld.shared.f32 	%f46, [%r12+240];
	fma.rn.f32 	%f47, %f45, %f46, %f44;
	ld.shared.f32 	%f48, [%r7+28];
	ld.shared.f32 	%f49, [%r12+280];
	fma.rn.f32 	%f50, %f48, %f49, %f47;
	ld.shared.f32 	%f51, [%r7+32];
	ld.shared.f32 	%f52, [%r12+320];
	fma.rn.f32 	%f53, %f51, %f52, %f50;
	ld.shared.f32 	%f54, [%r7+36];
	ld.shared.f32 	%f55, [%r12+360];
	fma.rn.f32 	%f6, %f54, %f55, %f53;
	bar.sync 	0;
	add.s32 	%r51, %r64, 10;
	max.u32 	%r52, %r2, %r51;
	setp.ge.u32 	%p7, %r52, %r35;
	mov.f32 	%f120, 0f00000000;
	@%p7 bra 	$L__BB0_9;
	ld.global.f32 	%f120, [%rd24];
$L__BB0_9:
	st.shared.f32 	[%r8], %f120;
	add.s32 	%r53, %r68, 10;
	setp.ge.u32 	%p9, %r53, %r35;
	mov.f32 	%f121, 0f00000000;
	or.pred  	%p10, %p4, %p9;
	@%p10 bra 	$L__BB0_11;
	mul.wide.u32 	%rd15, %r67, 4;
	add.s64 	%rd16, %rd1, %rd15;
	ld.global.f32 	%f121, [%rd16];
$L__BB0_11:
	st.shared.f32 	[%r11], %f121;
	bar.sync 	0;
	ld.shared.f32 	%f57, [%r7];
	ld.shared.f32 	%f58, [%r12];
	fma.rn.f32 	%f59, %f57, %f58, %f6;
	ld.shared.f32 	%f60, [%r7+4];
	ld.shared.f32 	%f61, [%r12+40];
	fma.rn.f32 	%f62, %f60, %f61, %f59;
	ld.shared.f32 	%f63, [%r7+8];
	ld.shared.f32 	%f64, [%r12+80];
	fma.rn.f32 	%f65, %f63, %f64, %f62;
	ld.shared.f32 	%f66, [%r7+12];
	ld.shared.f32 	%f67, [%r12+120];
	fma.rn.f32 	%f68, %f66, %f67, %f65;
	ld.shared.f32 	%f69, [%r7+16];
	ld.shared.f32 	%f70, [%r12+160];
	fma.rn.f32 	%f71, %f69, %f70, %f68;
	ld.shared.f32 	%f72, [%r7+20];
	ld.shared.f32 	%f73, [%r12+200];
	fma.rn.f32 	%f74, %f72, %f73, %f71;
	ld.shared.f32 	%f75, [%r7+24];
	ld.shared.f32 	%f76, [%r12+240];
	fma.rn.f32 	%f77, %f75, %f76, %f74;
	ld.shared.f32 	%f78, [%r7+28];
	ld.shared.f32 	%f79, [%r12+280];
	fma.rn.f32 	%f80, %f78, %f79, %f77;
	ld.shared.f32 	%f81, [%r7+32];
	ld.shared.f32 	%f82, [%r12+320];
	fma.rn.f32 	%f83, %f81, %f82, %f80;
	ld.shared.f32 	%f84, [%r7+36];
	ld.shared.f32 	%f85, [%r12+360];
	fma.rn.f32 	%f126, %f84, %f85, %f83;
	bar.sync 	0;
	add.s32 	%r70, %r70, 2;
	add.s32 	%r69, %r69, 20;
	add.s64 	%rd24, %rd24, 80;
	add.s32 	%r68, %r68, 20;
	add.s32 	%r67, %r67, %r15;
	add.s32 	%r66, %r66, %r15;
	add.s32 	%r65, %r65, 20;
	add.s32 	%r64, %r64, 20;
	setp.ne.s32 	%p11, %r70, 0;
	@%p11 bra 	$L__BB0_3;
	add.s32 	%r71, %r69, -10;
$L__BB0_13:
	mul.hi.u32 	%r54, %r6, -858993459;
	shr.u32 	%r55, %r54, 3;
	and.b32  	%r56, %r55, 1;
	setp.eq.b32 	%p12, %r56, 1;
	not.pred 	%p13, %p12;
	@%p13 bra 	$L__BB0_19;
	add.s32 	%r33, %r71, %r4;
	max.u32 	%r58, %r2, %r33;
	setp.ge.u32 	%p14, %r58, %r35;
	mov.f32 	%f124, 0f00000000;
	@%p14 bra 	$L__BB0_16;
	add.s32 	%r59, %r33, %r9;
	mul.wide.u32 	%rd17, %r59, 4;
	add.s64 	%rd18, %rd2, %rd17;
	ld.global.f32 	%f124, [%rd18];
$L__BB0_16:
	setp.ge.s32 	%p15, %r5, %r35;
	st.shared.f32 	[%r8], %f124;
	add.s32 	%r34, %r71, %r1;
	setp.ge.u32 	%p16, %r34, %r35;
	mov.f32 	%f125, 0f00000000;
	or.pred  	%p17, %p15, %p16;
	@%p17 bra 	$L__BB0_18;
	mad.lo.s32 	%r61, %r34, %r35, %r5;
	mul.wide.u32 	%rd19, %r61, 4;
	add.s64 	%rd20, %rd1, %rd19;
	ld.global.f32 	%f125, [%rd20];
$L__BB0_18:
	st.shared.f32 	[%r11], %f125;
	bar.sync 	0;
	ld.shared.f32 	%f88, [%r7];
	ld.shared.f32 	%f89, [%r12];
	fma.rn.f32 	%f90, %f88, %f89, %f126;
	ld.shared.f32 	%f91, [%r7+4];
	ld.shared.f32 	%f92, [%r12+40];
	fma.rn.f32 	%f93, %f91, %f92, %f90;
	ld.shared.f32 	%f94, [%r7+8];
	ld.shared.f32 	%f95, [%r12+80];
	fma.rn.f32 	%f96, %f94, %f95, %f93;
	ld.shared.f32 	%f97, [%r7+12];
	ld.shared.f32 	%f98, [%r12+120];
	fma.rn.f32 	%f99, %f97, %f98, %f96;
	ld.shared.f32 	%f100, [%r7+16];
	ld.shared.f32 	%f101, [%r12+160];
	fma.rn.f32 	%f102, %f100, %f101, %f99;
	ld.shared.f32 	%f103, [%r7+20];
	ld.shared.f32 	%f104, [%r12+200];
	fma.rn.f32 	%f105, %f103, %f104, %f102;
	ld.shared.f32 	%f106, [%r7+24];
	ld.shared.f32 	%f107, [%r12+240];
	fma.rn.f32 	%f108, %f106, %f107, %f105;
	ld.shared.f32 	%f109, [%r7+28];
	ld.shared.f32 	%f110, [%r12+280];
	fma.rn.f32 	%f111, %f109, %f110, %f108;
	ld.shared.f32 	%f112, [%r7+32];
	ld.shared.f32 	%f113, [%r12+320];
	fma.rn.f32 	%f114, %f112, %f113, %f111;
	ld.shared.f32 	%f115, [%r7+36];
	ld.shared.f32 	%f116, [%r12+360];
	fma.rn.f32 	%f126, %f115, %f116, %f114;
	bar.sync 	0;
$L__BB0_19:
	max.s32 	%r62, %r2, %r5;
	setp.ge.s32 	%p18, %r62, %r35;
	@%p18 bra 	$L__BB0_21;
	mad.lo.s32 	%r63, %r35, %r2, %r5;
	cvta.to.global.u64 	%rd21, %rd6;
	mul.wide.s32 	%rd22, %r63, 4;
	add.s64 	%rd23, %rd21, %rd22;
	st.global.f32 	[%rd23], %f126;
$L__BB0_21:
	ret;

}
	// .globl	_Z14matrixMultiplyPfS_S_i
.visible .entry _Z14matrixMultiplyPfS_S_i(
	.param .u64 .ptr .align 1 _Z14matrixMultiplyPfS_S_i_param_0,
	.param .u64 .ptr .align 1 _Z14matrixMultiplyPfS_S_i_param_1,
	.param .u64 .ptr .align 1 _Z14matrixMultiplyPfS_S_i_param_2,
	.param .u32 _Z14matrixMultiplyPfS_S_i_param_3
)
{
	.reg .pred 	%p<10>;
	.reg .b32 	%r<40>;
	.reg .b32 	%f<67>;
	.reg .b64 	%rd<67>;

	ld.param.u64 	%rd14, [_Z14matrixMultiplyPfS_S_i_param_0];
	ld.param.u64 	%rd15, [_Z14matrixMultiplyPfS_S_i_param_1];
	ld.param.u32 	%r18, [_Z14matrixMultiplyPfS_S_i_param_3];
	cvta.to.global.u64 	%rd1, %rd15;
	cvta.to.global.u64 	%rd2, %rd14;
	mov.u32 	%r19, %ctaid.y;
	mov.u32 	%r20, %ntid.y;
	mov.u32 	%r21, %tid.y;
	mad.lo.s32 	%r1, %r19, %r20, %r21;
	mov.u32 	%r22, %ctaid.x;
	mov.u32 	%r23, %ntid.x;
	mov.u32 	%r24, %tid.x;
	mad.lo.s32 	%r2, %r22, %r23, %r24;
	max.s32 	%r25, %r1, %r2;
	setp.ge.s32 	%p1, %r25, %r18;
	@%p1 bra 	$L__BB1_13;
	mul.lo.s32 	%r3, %r18, %r1;
	and.b32  	%r4, %r18, 7;
	setp.lt.u32 	%p2, %r18, 8;
	mov.f32 	%f66, 0f00000000;
	mov.b32 	%r38, 0;
	@%p2 bra 	$L__BB1_4;
	and.b32  	%r38, %r18, 2147483640;
	neg.s32 	%r36, %r38;
	mul.wide.s32 	%rd16, %r18, 4;
	add.s64 	%rd3, %rd1, %rd16;
	shl.b32 	%r7, %r18, 3;
	mul.wide.s32 	%rd17, %r18, 8;
	add.s64 	%rd4, %rd1, %rd17;
	mul.wide.s32 	%rd18, %r18, 12;
	add.s64 	%rd5, %rd1, %rd18;
	mul.wide.s32 	%rd19, %r18, 16;
	add.s64 	%rd6, %rd1, %rd19;
	mul.wide.s32 	%rd20, %r18, 20;
	add.s64 	%rd7, %rd1, %rd20;
	mul.wide.s32 	%rd21, %r18, 24;
	add.s64 	%rd8, %rd1, %rd21;
	mul.wide.s32 	%rd22, %r18, 28;
	add.s64 	%rd9, %rd1, %rd22;
	mul.wide.u32 	%rd23, %r3, 4;
	add.s64 	%rd24, %rd23, %rd2;
	add.s64 	%rd66, %rd24, 16;
	mov.f32 	%f66, 0f00000000;
	mov.u32 	%r35, %r2;
$L__BB1_3:
	.pragma "nounroll";
	mul.wide.s32 	%rd25, %r35, 4;
	add.s64 	%rd26, %rd3, %rd25;
	add.s64 	%rd27, %rd4, %rd25;
	add.s64 	%rd28, %rd5, %rd25;
	add.s64 	%rd29, %rd6, %rd25;
	add.s64 	%rd30, %rd7, %rd25;
	add.s64 	%rd31, %rd8, %rd25;
	add.s64 	%rd32, %rd9, %rd25;
	add.s64 	%rd33, %rd1, %rd25;
	ld.global.f32 	%f16, [%rd66+-16];
	ld.global.f32 	%f17, [%rd33];
	fma.rn.f32 	%f18, %f16, %f17, %f66;
	ld.global.f32 	%f19, [%rd66+-12];
	ld.global.f32 	%f20, [%rd26];
	fma.rn.f32 	%f21, %f19, %f20, %f18;
	ld.global.f32 	%f22, [%rd66+-8];
	ld.global.f32 	%f23, [%rd27];
	fma.rn.f32 	%f24, %f22, %f23, %f21;
	ld.global.f32 	%f25, [%rd66+-4];
	ld.global.f32 	%f26, [%rd28];
	fma.rn.f32 	%f27, %f25, %f26, %f24;
	ld.global.f32 	%f28, [%rd66];
	ld.global.f32 	%f29, [%rd29];
	fma.rn.f32 	%f30, %f28, %f29, %f27;
	ld.global.f32 	%f31, [%rd66+4];
	ld.global.f32 	%f32, [%rd30];
	fma.rn.f32 	%f33, %f31, %f32, %f30;
	ld.global.f32 	%f34, [%rd66+8];
	ld.global.f32 	%f35, [%rd31];
	fma.rn.f32 	%f36, %f34, %f35, %f33;
	ld.global.f32 	%f37, [%rd66+12];
	ld.global.f32 	%f38, [%rd32];
	fma.rn.f32 	%f66, %f37, %f38, %f36;
	add.s32 	%r36, %r36, 8;
	add.s32 	%r35, %r35, %r7;
	add.s64 	%rd66, %rd66, 32;
	setp.ne.s32 	%p3, %r36, 0;
	@%p3 bra 	$L__BB1_3;
$L__BB1_4:
	setp.eq.s32 	%p4, %r4, 0;
	@%p4 bra 	$L__BB1_12;
	and.b32  	%r13, %r18, 3;
	setp.lt.u32 	%p5, %r4, 4;
	@%p5 bra 	$L__BB1_7;
	add.s32 	%r27, %r38, %r3;
	mul.wide.u32 	%rd34, %r27, 4;
	add.s64 	%rd35, %rd2, %rd34;
	ld.global.f32 	%f40, [%rd35];
	mad.lo.s32 	%r28, %r38, %r18, %r2;
	mul.wide.s32 	%rd36, %r28, 4;
	add.s64 	%rd37, %rd1, %rd36;
	ld.global.f32 	%f41, [%rd37];
	fma.rn.f32 	%f42, %f40, %f41, %f66;
	cvt.u64.u32 	%rd38, %r3;
	cvt.u64.u32 	%rd39, %r38;
	add.s64 	%rd40, %rd39, %rd38;
	shl.b64 	%rd41, %rd40, 2;
	add.s64 	%rd42, %rd2, %rd41;
	ld.global.f32 	%f43, [%rd42+4];
	mul.wide.s32 	%rd43, %r18, 4;
	add.s64 	%rd44, %rd37, %rd43;
	ld.global.f32 	%f44, [%rd44];
	fma.rn.f32 	%f45, %f43, %f44, %f42;
	ld.global.f32 	%f46, [%rd42+8];
	add.s64 	%rd45, %rd44, %rd43;
	ld.global.f32 	%f47, [%rd45];
	fma.rn.f32 	%f48, %f46, %f47, %f45;
	ld.global.f32 	%f49, [%rd42+12];
	add.s64 	%rd46, %rd45, %rd43;
	ld.global.f32 	%f50, [%rd46];
	fma.rn.f32 	%f66, %f49, %f50, %f48;
	add.s32 	%r38, %r38, 4;
$L__BB1_7:
	setp.eq.s32 	%p6, %r13, 0;
	@%p6 bra 	$L__BB1_12;
	setp.eq.s32 	%p7, %r13, 1;
	@%p7 bra 	$L__BB1_10;
	add.s32 	%r29, %r38, %r3;
	mul.wide.u32 	%rd47, %r29, 4;
	add.s64 	%rd48, %rd2, %rd47;
	ld.global.f32 	%f52, [%rd48];
	mad.lo.s32 	%r30, %r38, %r18, %r2;
	mul.wide.s32 	%rd49, %r30, 4;
	add.s64 	%rd50, %rd1, %rd49;
	ld.global.f32 	%f53, [%rd50];
	fma.rn.f32 	%f54, %f52, %f53, %f66;
	cvt.u64.u32 	%rd51, %r3;
	cvt.u64.u32 	%rd52, %r38;
	add.s64 	%rd53, %rd52, %rd51;
	shl.b64 	%rd54, %rd53, 2;
	add.s64 	%rd55, %rd2, %rd54;
	ld.global.f32 	%f55, [%rd55+4];
	mul.wide.s32 	%rd56, %r18, 4;
	add.s64 	%rd57, %rd50, %rd56;
	ld.global.f32 	%f56, [%rd57];
	fma.rn.f32 	%f66, %f55, %f56, %f54;
	add.s32 	%r38, %r38, 2;
$L__BB1_10:
	and.b32  	%r31, %r18, 1;
	setp.eq.b32 	%p8, %r31, 1;
	not.pred 	%p9, %p8;
	@%p9 bra 	$L__BB1_12;
	add.s32 	%r32, %r38, %r3;
	mul.wide.u32 	%rd58, %r32, 4;
	add.s64 	%rd59, %rd2, %rd58;
	ld.global.f32 	%f57, [%rd59];
	mad.lo.s32 	%r33, %r38, %r18, %r2;
	mul.wide.s32 	%rd60, %r33, 4;
	add.s64 	%rd61, %rd1, %rd60;
	ld.global.f32 	%f58, [%rd61];
	fma.rn.f32 	%f66, %f57, %f58, %f66;
$L__BB1_12:
	ld.param.u64 	%rd65, [_Z14matrixMultiplyPfS_S_i_param_2];
	add.s32 	%r34, %r3, %r2;
	cvta.to.global.u64 	%rd62, %rd65;
	mul.wide.s32 	%rd63, %r34, 4;
	add.s64 	%rd64, %rd62, %rd63;
	st.global.f32 	[%rd64], %f66;
$L__BB1_13:
	ret;

}


// ===== COMPILED SASS (sm_100) =====

	.target	sm_100

	.elftype	@"ET_EXEC"


//--------------------- .note.nv.tkinfo           --------------------------
	.section	.note.nv.tkinfo,"",@"SHT_NOTE"
	.sectionflags	@"SHF_NOTE_NV_TKINFO"
	.tkinfo
        /*0018*/ 	.word	0x00000002
        /*0030*/ 	.string	""
        /*0030*/ 	.string	"ptxas"
        /*0030*/ 	.string	"Cuda compilation tools, release 13.0, V13.0.88"
        /*0030*/ 	.string	"Build cuda_13.0.r13.0/compiler.36424714_0"
        /*0030*/ 	.string	"-arch sm_100 -m 64 "



//--------------------- .note.nv.cuinfo           --------------------------
	.section	.note.nv.cuinfo,"",@"SHT_NOTE"
	.sectionflags	@"SHF_NOTE_NV_CUINFO"
        /*0018*/ 	.short	0x0002
        /*001a*/ 	.short	0x0064
        /*001c*/ 	.short	0x0082
	.zero		2


//--------------------- .nv.info                  --------------------------
	.section	.nv.info,"",@"SHT_CUDA_INFO"
	.align	4


	//----- nvinfo : EIATTR_REGCOUNT
	.align		4
        /*0000*/ 	.byte	0x04, 0x2f
        /*0002*/ 	.short	(.L_1 - .L_0)
	.align		4
.L_0:
        /*0004*/ 	.word	index@(_Z19matrixMultiplyTiledPfS_S_i)
        /*0008*/ 	.word	0x00000020


	//----- nvinfo : EIATTR_FRAME_SIZE
	.align		4
.L_1:
        /*000c*/ 	.byte	0x04, 0x11
        /*000e*/ 	.short	(.L_3 - .L_2)
	.align		4
.L_2:
        /*0010*/ 	.word	index@(_Z19matrixMultiplyTiledPfS_S_i)
        /*0014*/ 	.word	0x00000000


	//----- nvinfo : EIATTR_REGCOUNT
	.align		4
.L_3:
        /*0018*/ 	.byte	0x04, 0x2f
        /*001a*/ 	.short	(.L_5 - .L_4)
	.align		4
.L_4:
        /*001c*/ 	.word	index@(_Z14matrixMultiplyPfS_S_i)
        /*0020*/ 	.word	0x0000001e


	//----- nvinfo : EIATTR_FRAME_SIZE
	.align		4
.L_5:
        /*0024*/ 	.byte	0x04, 0x11
        /*0026*/ 	.short	(.L_7 - .L_6)
	.align		4
.L_6:
        /*0028*/ 	.word	index@(_Z14matrixMultiplyPfS_S_i)
        /*002c*/ 	.word	0x00000000


	//----- nvinfo : EIATTR_MIN_STACK_SIZE
	.align		4
.L_7:
        /*0030*/ 	.byte	0x04, 0x12
        /*0032*/ 	.short	(.L_9 - .L_8)
	.align		4
.L_8:
        /*0034*/ 	.word	index@(_Z14matrixMultiplyPfS_S_i)
        /*0038*/ 	.word	0x00000000


	//----- nvinfo : EIATTR_MIN_STACK_SIZE
	.align		4
.L_9:
        /*003c*/ 	.byte	0x04, 0x12
        /*003e*/ 	.short	(.L_11 - .L_10)
	.align		4
.L_10:
        /*0040*/ 	.word	index@(_Z19matrixMultiplyTiledPfS_S_i)
        /*0044*/ 	.word	0x00000000
.L_11:


//--------------------- .nv.compat                --------------------------
	.section	.nv.compat,"",@"SHT_CUDA_COMPAT_INFO"
	.align	4
        /*0000*/ 	.byte	0x02, 0x09, 0x00, 0x00, 0x02, 0x02, 0x01, 0x00, 0x02, 0x05, 0x05, 0x00, 0x03, 0x07, 0x01, 0x01
        /*0010*/ 	.byte	0x02, 0x03, 0x00, 0x00, 0x02, 0x06, 0x01, 0x00, 0x04, 0x0b, 0x08, 0x00, 0x09, 0x00, 0x00, 0x00
        /*0020*/ 	.byte	0x00, 0x00, 0x00, 0x00


//--------------------- .nv.info._Z14matrixMultiplyPfS_S_i --------------------------
	.section	.nv.info._Z14matrixMultiplyPfS_S_i,"",@"SHT_CUDA_INFO"
	.sectionflags	@""
	.align	4


	//----- nvinfo : EIATTR_CUDA_API_VERSION
	.align		4
        /*0000*/ 	.byte	0x04, 0x37
        /*0002*/ 	.short	(.L_13 - .L_12)
.L_12:
        /*0004*/ 	.word	0x00000082


	//----- nvinfo : EIATTR_KPARAM_INFO
	.align		4
.L_13:
        /*0008*/ 	.byte	0x04, 0x17
        /*000a*/ 	.short	(.L_15 - .L_14)
.L_14:
        /*000c*/ 	.word	0x00000000
        /*0010*/ 	.short	0x0003
        /*0012*/ 	.short	0x0018
        /*0014*/ 	.byte	0x00, 0xf0, 0x11, 0x00


	//----- nvinfo : EIATTR_KPARAM_INFO
	.align		4
.L_15:
        /*0018*/ 	.byte	0x04, 0x17
        /*001a*/ 	.short	(.L_17 - .L_16)
.L_16:
        /*001c*/ 	.word	0x00000000
        /*0020*/ 	.short	0x0002
        /*0022*/ 	.short	0x0010
        /*0024*/ 	.byte	0x00, 0xf5, 0x21, 0x00


	//----- nvinfo : EIATTR_KPARAM_INFO
	.align		4
.L_17:
        /*0028*/ 	.byte	0x04, 0x17
        /*002a*/ 	.short	(.L_19 - .L_18)
.L_18:
        /*002c*/ 	.word	0x00000000
        /*0030*/ 	.short	0x0001
        /*0032*/ 	.short	0x0008
        /*0034*/ 	.byte	0x00, 0xf5, 0x21, 0x00


	//----- nvinfo : EIATTR_KPARAM_INFO
	.align		4
.L_19:
        /*0038*/ 	.byte	0x04, 0x17
        /*003a*/ 	.short	(.L_21 - .L_20)
.L_20:
        /*003c*/ 	.word	0x00000000
        /*0040*/ 	.short	0x0000
        /*0042*/ 	.short	0x0000
        /*0044*/ 	.byte	0x00, 0xf5, 0x21, 0x00


	//----- nvinfo : EIATTR_SPARSE_MMA_MASK
	.align		4
.L_21:
        /*0048*/ 	.byte	0x03, 0x50
        /*004a*/ 	.short	0x0000


	//----- nvinfo : EIATTR_MAXREG_COUNT
	.align		4
        /*004c*/ 	.byte	0x03, 0x1b
        /*004e*/ 	.short	0x00ff


	//----- nvinfo : EIATTR_MERCURY_ISA_VERSION
	.align		4
        /*0050*/ 	.byte	0x03, 0x5f
        /*0052*/ 	.short	0x0101


	//----- nvinfo : EIATTR_VRC_CTA_INIT_COUNT
	.align		4
        /*0054*/ 	.byte	0x02, 0x4a
	.zero		1
	.zero		1


	//----- nvinfo : EIATTR_EXIT_INSTR_OFFSETS
	.align		4
        /*0058*/ 	.byte	0x04, 0x1c
        /*005a*/ 	.short	(.L_23 - .L_22)


	//   ....[0]....
.L_22:
        /*005c*/ 	.word	0x000000c0


	//   ....[1]....
        /*0060*/ 	.word	0x00000a90


	//----- nvinfo : EIATTR_CBANK_PARAM_SIZE
	.align		4
.L_23:
        /*0064*/ 	.byte	0x03, 0x19
        /*0066*/ 	.short	0x001c


	//----- nvinfo : EIATTR_PARAM_CBANK
	.align		4
        /*0068*/ 	.byte	0x04, 0x0a
        /*006a*/ 	.short	(.L_25 - .L_24)
	.align		4
.L_24:
        /*006c*/ 	.word	index@(.nv.constant0._Z14matrixMultiplyPfS_S_i)
        /*0070*/ 	.short	0x0380
        /*0072*/ 	.short	0x001c


	//----- nvinfo : EIATTR_SW_WAR
	.align		4
.L_25:
        /*0074*/ 	.byte	0x04, 0x36
        /*0076*/ 	.short	(.L_27 - .L_26)
.L_26:
        /*0078*/ 	.word	0x00000008
.L_27:


//--------------------- .nv.info._Z19matrixMultiplyTiledPfS_S_i --------------------------
	.section	.nv.info._Z19matrixMultiplyTiledPfS_S_i,"",@"SHT_CUDA_INFO"
	.sectionflags	@""
	.align	4


	//----- nvinfo : EIATTR_CUDA_API_VERSION
	.align		4
        /*0000*/ 	.byte	0x04, 0x37
        /*0002*/ 	.short	(.L_29 - .L_28)
.L_28:
        /*0004*/ 	.word	0x00000082


	//----- nvinfo : EIATTR_KPARAM_INFO
	.align		4
.L_29:
        /*0008*/ 	.byte	0x04, 0x17
        /*000a*/ 	.short	(.L_31 - .L_30)
.L_30:
        /*000c*/ 	.word	0x00000000
        /*0010*/ 	.short	0x0003
        /*0012*/ 	.short	0x0018
        /*0014*/ 	.byte	0x00, 0xf0, 0x11, 0x00


	//----- nvinfo : EIATTR_KPARAM_INFO
	.align		4
.L_31:
        /*0018*/ 	.byte	0x04, 0x17
        /*001a*/ 	.short	(.L_33 - .L_32)
.L_32:
        /*001c*/ 	.word	0x00000000
        /*0020*/ 	.short	0x0002
        /*0022*/ 	.short	0x0010
        /*0024*/ 	.byte	0x00, 0xf5, 0x21, 0x00


	//----- nvinfo : EIATTR_KPARAM_INFO
	.align		4
.L_33:
        /*0028*/ 	.byte	0x04, 0x17
        /*002a*/ 	.short	(.L_35 - .L_34)
.L_34:
        /*002c*/ 	.word	0x00000000
        /*0030*/ 	.short	0x0001
        /*0032*/ 	.short	0x0008
        /*0034*/ 	.byte	0x00, 0xf5, 0x21, 0x00


	//----- nvinfo : EIATTR_KPARAM_INFO
	.align		4
.L_35:
        /*0038*/ 	.byte	0x04, 0x17
        /*003a*/ 	.short	(.L_37 - .L_36)
.L_36:
        /*003c*/ 	.word	0x00000000
        /*0040*/ 	.short	0x0000
        /*0042*/ 	.short	0x0000
        /*0044*/ 	.byte	0x00, 0xf5, 0x21, 0x00


	//----- nvinfo : EIATTR_SPARSE_MMA_MASK
	.align		4
.L_37:
        /*0048*/ 	.byte	0x03, 0x50
        /*004a*/ 	.short	0x0000


	//----- nvinfo : EIATTR_MAXREG_COUNT
	.align		4
        /*004c*/ 	.byte	0x03, 0x1b
        /*004e*/ 	.short	0x00ff


	//----- nvinfo : EIATTR_NUM_BARRIERS
	.align		4
        /*0050*/ 	.byte	0x02, 0x4c
        /*0052*/ 	.byte	0x01
	.zero		1


	//----- nvinfo : EIATTR_MERCURY_ISA_VERSION
	.align		4
        /*0054*/ 	.byte	0x03, 0x5f
        /*0056*/ 	.short	0x0101


	//----- nvinfo : EIATTR_VRC_CTA_INIT_COUNT
	.align		4
        /*0058*/ 	.byte	0x02, 0x4a
	.zero		1
	.zero		1


	//----- nvinfo : EIATTR_EXIT_INSTR_OFFSETS
	.align		4
        /*005c*/ 	.byte	0x04, 0x1c
        /*005e*/ 	.short	(.L_39 - .L_38)


	//   ....[0]....
.L_38:
        /*0060*/ 	.word	0x00000c10


	//   ....[1]....
        /*0064*/ 	.word	0x00000c60


	//----- nvinfo : EIATTR_CBANK_PARAM_SIZE
	.align		4
.L_39:
        /*0068*/ 	.byte	0x03, 0x19
        /*006a*/ 	.short	0x001c


	//----- nvinfo : EIATTR_PARAM_CBANK
	.align		4
        /*006c*/ 	.byte	0x04, 0x0a
        /*006e*/ 	.short	(.L_41 - .L_40)
	.align		4
.L_40:
        /*0070*/ 	.word	index@(.nv.constant0._Z19matrixMultiplyTiledPfS_S_i)
        /*0074*/ 	.short	0x0380
        /*0076*/ 	.short	0x001c


	//----- nvinfo : EIATTR_SW_WAR
	.align		4
.L_41:
        /*0078*/ 	.byte	0x04, 0x36
        /*007a*/ 	.short	(.L_43 - .L_42)
.L_42:
        /*007c*/ 	.word	0x00000008
.L_43:


//--------------------- .nv.callgraph             --------------------------
	.section	.nv.callgraph,"",@"SHT_CUDA_CALLGRAPH"
	.align	4
	.sectionentsize	8
	.align		4
        /*0000*/ 	.word	0x00000000
	.align		4
        /*0004*/ 	.word	0xffffffff
	.align		4
        /*0008*/ 	.word	0x00000000
	.align		4
        /*000c*/ 	.word	0xfffffffe
	.align		4
        /*0010*/ 	.word	0x00000000
	.align		4
        /*0014*/ 	.word	0xfffffffd
	.align		4
        /*0018*/ 	.word	0x00000000
	.align		4
        /*001c*/ 	.word	0xfffffffc


//--------------------- .text._Z14matrixMultiplyPfS_S_i --------------------------
	.section	.text._Z14matrixMultiplyPfS_S_i,"ax",@progbits
	.align	128
        .global         _Z14matrixMultiplyPfS_S_i
        .type           _Z14matrixMultiplyPfS_S_i,@function
        .size           _Z14matrixMultiplyPfS_S_i,(.L_x_9 - _Z14matrixMultiplyPfS_S_i)
        .other          _Z14matrixMultiplyPfS_S_i,@"STO_CUDA_ENTRY STV_DEFAULT"
_Z14matrixMultiplyPfS_S_i:
.text._Z14matrixMultiplyPfS_S_i:
[----:B------:R-:W-:Y:S01]  /*0000*/  LDC R1, c[0x0][0x37c] ;  /* 0x0000df00ff017b82 */ /* 0x000fe20000000800 */
[----:B------:R-:W0:Y:S07]  /*0010*/  S2R R0, SR_TID.Y ;  /* 0x0000000000007919 */ /* 0x000e2e0000002200 */
[----:B------:R-:W0:Y:S01]  /*0020*/  S2UR UR4, SR_CTAID.Y ;  /* 0x00000000000479c3 */ /* 0x000e220000002600 */
[----:B------:R-:W1:Y:S01]  /*0030*/  LDCU UR20, c[0x0][0x398] ;  /* 0x00007300ff1477ac */ /* 0x000e620008000800 */
[----:B------:R-:W2:Y:S06]  /*0040*/  S2R R3, SR_TID.X ;  /* 0x0000000000037919 */ /* 0x000eac0000002100 */
[----:B------:R-:W0:Y:S08]  /*0050*/  LDC R13, c[0x0][0x364] ;  /* 0x0000d900ff0d7b82 */ /* 0x000e300000000800 */
[----:B------:R-:W2:Y:S08]  /*0060*/  S2UR UR5, SR_CTAID.X ;  /* 0x00000000000579c3 */ /* 0x000eb00000002500 */
[----:B------:R-:W2:Y:S01]  /*0070*/  LDC R2, c[0x0][0x360] ;  /* 0x0000d800ff027b82 */ /* 0x000ea20000000800 */
[----:B0-----:R-:W-:-:S02]  /*0080*/  IMAD R13, R13, UR4, R0 ;  /* 0x000000040d0d7c24 */ /* 0x001fc4000f8e0200 */
[----:B--2---:R-:W-:-:S05]  /*0090*/  IMAD R0, R2, UR5, R3 ;  /* 0x0000000502007c24 */ /* 0x004fca000f8e0203 */
[----:B------:R-:W-:-:S04]  /*00a0*/  VIMNMX R2, PT, PT, R13, R0, !PT ;  /* 0x000000000d027248 */ /* 0x000fc80007fe0100 */
[----:B-1----:R-:W-:-:S13]  /*00b0*/  ISETP.GE.AND P0, PT, R2, UR20, PT ;  /* 0x0000001402007c0c */ /* 0x002fda000bf06270 */
[----:B------:R-:W-:Y:S05]  /*00c0*/  @P0 EXIT ;  /* 0x000000000000094d */ /* 0x000fea0003800000 */
[----:B------:R-:W-:Y:S01]  /*00d0*/  UISETP.GE.U32.AND UP0, UPT, UR20, 0x8, UPT ;  /* 0x000000081400788c */ /* 0x000fe2000bf06070 */
[----:B------:R-:W-:Y:S02]  /*00e0*/  HFMA2 R12, -RZ, RZ, 0, 0 ;  /* 0x00000000ff0c7431 */ /* 0x000fe400000001ff */
[----:B------:R-:W-:Y:S01]  /*00f0*/  IMAD R13, R13, UR20, RZ ;  /* 0x000000140d0d7c24 */ /* 0x000fe2000f8e02ff */
[----:B------:R-:W-:Y:S01]  /*0100*/  UMOV UR4, URZ ;  /* 0x000000ff00047c82 */ /* 0x000fe20008000000 */
[----:B------:R-:W0:Y:S04]  /*0110*/  LDCU.64 UR18, c[0x0][0x358] ;  /* 0x00006b00ff1277ac */ /* 0x000e280008000a00 */
[----:B------:R-:W-:Y:S05]  /*0120*/  BRA.U !UP0, `(.L_x_0) ;  /* 0x0000000508047547 */ /* 0x000fea000b800000 */
[----:B------:R-:W1:Y:S01]  /*0130*/  LDCU.128 UR24, c[0x0][0x380] ;  /* 0x00007000ff1877ac */ /* 0x000e620008000c00 */
[----:B------:R-:W-:Y:S02]  /*0140*/  MOV R12, RZ ;  /* 0x000000ff000c7202 */ /* 0x000fe40000000f00 */
[----:B------:R-:W-:Y:S01]  /*0150*/  MOV R14, R0 ;  /* 0x00000000000e7202 */ /* 0x000fe20000000f00 */
[----:B------:R-:W-:-:S04]  /*0160*/  ULOP3.LUT UR4, UR20, 0x7ffffff8, URZ, 0xc0, !UPT ;  /* 0x7ffffff814047892 */ /* 0x000fc8000f8ec0ff */
[----:B------:R-:W-:Y:S01]  /*0170*/  UIADD3 UR5, UPT, UPT, -UR4, URZ, URZ ;  /* 0x000000ff04057290 */ /* 0x000fe2000fffe1ff */
[----:B-1----:R-:W-:Y:S01]  /*0180*/  MOV R2, UR24 ;  /* 0x0000001800027c02 */ /* 0x002fe20008000f00 */
[----:B------:R-:W-:Y:S01]  /*0190*/  UIMAD.WIDE UR6, UR20, 0x8, UR26 ;  /* 0x00000008140678a5 */ /* 0x000fe2000f8e021a */
[----:B------:R-:W-:Y:S01]  /*01a0*/  MOV R3, UR25 ;  /* 0x0000001900037c02 */ /* 0x000fe20008000f00 */
[----:B------:R-:W-:Y:S02]  /*01b0*/  UIMAD.WIDE UR8, UR20, 0xc, UR26 ;  /* 0x0000000c140878a5 */ /* 0x000fe4000f8e021a */
[----:B------:R-:W-:Y:S01]  /*01c0*/  UIMAD.WIDE UR10, UR20, 0x10, UR26 ;  /* 0x00000010140a78a5 */ /* 0x000fe2000f8e021a */
[----:B------:R-:W-:Y:S01]  /*01d0*/  IMAD.WIDE.U32 R2, R13, 0x4, R2 ;  /* 0x000000040d027825 */ /* 0x000fe200078e0002 */
[----:B------:R-:W-:Y:S02]  /*01e0*/  UIMAD.WIDE UR12, UR20, 0x14, UR26 ;  /* 0x00000014140c78a5 */ /* 0x000fe4000f8e021a */
[----:B------:R-:W-:Y:S01]  /*01f0*/  UIMAD.WIDE UR14, UR20, 0x18, UR26 ;  /* 0x00000018140e78a5 */ /* 0x000fe2000f8e021a */
[----:B------:R-:W-:Y:S01]  /*0200*/  IADD3 R2, P0, PT, R2, 0x10, RZ ;  /* 0x0000001002027810 */ /* 0x000fe20007f1e0ff */
[----:B------:R-:W-:-:S03]  /*0210*/  UIMAD.WIDE UR16, UR20, 0x1c, UR26 ;  /* 0x0000001c141078a5 */ /* 0x000fc6000f8e021a */
[----:B------:R-:W-:-:S09]  /*0220*/  IADD3.X R3, PT, PT, RZ, R3, RZ, P0, !PT ;  /* 0x00000003ff037210 */ /* 0x000fd200007fe4ff */
.L_x_1:
[----:B------:R-:W-:Y:S01]  /*0230*/  UIMAD.WIDE UR22, UR20, 0x4, UR26 ;  /* 0x00000004141678a5 */ /* 0x000fe2000f8e021a */
[----:B------:R-:W-:Y:S02]  /*0240*/  IMAD.MOV.U32 R23, RZ, RZ, 0x4 ;  /* 0x00000004ff177424 */ /* 0x000fe400078e00ff */
[----:B------:R-:W-:Y:S01]  /*0250*/  HFMA2 R11, -RZ, RZ, 0, 2.384185791015625e-07 ;  /* 0x00000004ff0b7431 */ /* 0x000fe200000001ff */
[----:B------:R-:W-:Y:S01]  /*0260*/  MOV R25, 0x4 ;  /* 0x0000000400197802 */ /* 0x000fe20000000f00 */
[----:B0-----:R-:W2:Y:S01]  /*0270*/  LDG.E R21, desc[UR18][R2.64+-0x10] ;  /* 0xfffff01202157981 */ /* 0x001ea2000c1e1900 */
[C---:B------:R-:W-:Y:S01]  /*0280*/  IMAD.WIDE R22, R14.reuse, R23, UR26 ;  /* 0x0000001a0e167e25 */ /* 0x040fe2000f8e0217 */
[----:B------:R-:W-:Y:S02]  /*0290*/  MOV R8, UR22 ;  /* 0x0000001600087c02 */ /* 0x000fe40008000f00 */
[----:B------:R-:W-:Y:S01]  /*02a0*/  MOV R9, UR23 ;  /* 0x0000001700097c02 */ /* 0x000fe20008000f00 */
[----:B------:R-:W3:Y:S02]  /*02b0*/  LDG.E R19, desc[UR18][R2.64+-0xc] ;  /* 0xfffff41202137981 */ /* 0x000ee4000c1e1900 */
[----:B------:R-:W-:-:S02]  /*02c0*/  IMAD.WIDE R8, R14, 0x4, R8 ;  /* 0x000000040e087825 */ /* 0x000fc400078e0208 */
[----:B------:R-:W2:Y:S01]  /*02d0*/  LDG.E R22, desc[UR18][R22.64] ;  /* 0x0000001216167981 */ /* 0x000ea2000c1e1900 */
[----:B------:R-:W-:Y:S01]  /*02e0*/  MOV R5, 0x4 ;  /* 0x0000000400057802 */ /* 0x000fe20000000f00 */
[C---:B------:R-:W-:Y:S02]  /*02f0*/  IMAD.WIDE R24, R14.reuse, R25, UR6 ;  /* 0x000000060e187e25 */ /* 0x040fe4000f8e0219 */
[----:B------:R0:W3:Y:S02]  /*0300*/  LDG.E R20, desc[UR18][R8.64] ;  /* 0x0000001208147981 */ /* 0x0000e4000c1e1900 */
[----:B------:R-:W-:Y:S02]  /*0310*/  IMAD.WIDE R10, R14, R11, UR8 ;  /* 0x000000080e0a7e25 */ /* 0x000fe4000f8e020b */
[----:B------:R-:W4:Y:S04]  /*0320*/  LDG.E R18, desc[UR18][R24.64] ;  /* 0x0000001218127981 */ /* 0x000f28000c1e1900 */
[----:B------:R-:W4:Y:S01]  /*0330*/  LDG.E R17, desc[UR18][R2.64+-0x8] ;  /* 0xfffff81202117981 */ /* 0x000f22000c1e1900 */
[----:B0-----:R-:W-:-:S02]  /*0340*/  HFMA2 R9, -RZ, RZ, 0, 2.384185791015625e-07 ;  /* 0x00000004ff097431 */ /* 0x001fc400000001ff */
[----:B------:R-:W-:Y:S01]  /*0350*/  IMAD.MOV.U32 R7, RZ, RZ, 0x4 ;  /* 0x00000004ff077424 */ /* 0x000fe200078e00ff */
[----:B------:R0:W5:Y:S01]  /*0360*/  LDG.E R16, desc[UR18][R10.64] ;  /* 0x000000120a107981 */ /* 0x000162000c1e1900 */
[----:B------:R-:W-:-:S03]  /*0370*/  IMAD.WIDE R4, R14, R5, UR10 ;  /* 0x0000000a0e047e25 */ /* 0x000fc6000f8e0205 */
[----:B------:R-:W5:Y:S01]  /*0380*/  LDG.E R15, desc[UR18][R2.64+-0x4] ;  /* 0xfffffc12020f7981 */ /* 0x000f62000c1e1900 */
[C---:B------:R-:W-:Y:S01]  /*0390*/  IMAD.WIDE R6, R14.reuse, R7, UR12 ;  /* 0x0000000c0e067e25 */ /* 0x040fe2000f8e0207 */
[----:B------:R-:W-:Y:S02]  /*03a0*/  MOV R27, 0x4 ;  /* 0x00000004001b7802 */ /* 0x000fe40000000f00 */
[----:B------:R1:W5:Y:S01]  /*03b0*/  LDG.E R4, desc[UR18][R4.64] ;  /* 0x0000001204047981 */ /* 0x000362000c1e1900 */
[----:B------:R-:W-:-:S03]  /*03c0*/  IMAD.WIDE R8, R14, R9, UR14 ;  /* 0x0000000e0e087e25 */ /* 0x000fc6000f8e0209 */
[----:B------:R-:W5:Y:S01]  /*03d0*/  LDG.E R23, desc[UR18][R2.64] ;  /* 0x0000001202177981 */ /* 0x000f62000c1e1900 */
[----:B0-----:R-:W-:-:S03]  /*03e0*/  IMAD.WIDE R10, R14, R27, UR16 ;  /* 0x000000100e0a7e25 */ /* 0x001fc6000f8e021b */
[----:B------:R-:W5:Y:S04]  /*03f0*/  LDG.E R7, desc[UR18][R6.64] ;  /* 0x0000001206077981 */ /* 0x000f68000c1e1900 */
[----:B------:R-:W5:Y:S04]  /*0400*/  LDG.E R24, desc[UR18][R2.64+0x4] ;  /* 0x0000041202187981 */ /* 0x000f68000c1e1900 */
[----:B------:R-:W5:Y:S04]  /*0410*/  LDG.E R8, desc[UR18][R8.64] ;  /* 0x0000001208087981 */ /* 0x000f68000c1e1900 */
[----:B------:R-:W5:Y:S04]  /*0420*/  LDG.E R25, desc[UR18][R2.64+0x8] ;  /* 0x0000081202197981 */ /* 0x000f68000c1e1900 */
[----:B------:R-:W5:Y:S04]  /*0430*/  LDG.E R10, desc[UR18][R10.64] ;  /* 0x000000120a0a7981 */ /* 0x000f68000c1e1900 */
[----:B------:R0:W5:Y:S01]  /*0440*/  LDG.E R27, desc[UR18][R2.64+0xc] ;  /* 0x00000c12021b7981 */ /* 0x000162000c1e1900 */
[----:B------:R-:W-:-:S04]  /*0450*/  UIADD3 UR5, UPT, UPT, UR5, 0x8, URZ ;  /* 0x0000000805057890 */ /* 0x000fc8000fffe0ff */
[----:B------:R-:W-:Y:S01]  /*0460*/  UISETP.NE.AND UP0, UPT, UR5, URZ, UPT ;  /* 0x000000ff0500728c */ /* 0x000fe2000bf05270 */
[----:B-1----:R-:W-:Y:S02]  /*0470*/  MOV R5, UR20 ;  /* 0x0000001400057c02 */ /* 0x002fe40008000f00 */
[----:B0-----:R-:W-:Y:S02]  /*0480*/  IADD3 R2, P0, PT, R2, 0x20, RZ ;  /* 0x0000002002027810 */ /* 0x001fe40007f1e0ff */
[----:B------:R-:W-:Y:S02]  /*0490*/  LEA R14, R5, R14, 0x3 ;  /* 0x0000000e050e7211 */ /* 0x000fe400078e18ff */
[----:B------:R-:W-:Y:S01]  /*04a0*/  IADD3.X R3, PT, PT, RZ, R3, RZ, P0, !PT ;  /* 0x00000003ff037210 */ /* 0x000fe200007fe4ff */
[----:B--2---:R-:W-:-:S04]  /*04b0*/  FFMA R22, R21, R22, R12 ;  /* 0x0000001615167223 */ /* 0x004fc8000000000c */
[----:B---3--:R-:W-:-:S04]  /*04c0*/  FFMA R20, R19, R20, R22 ;  /* 0x0000001413147223 */ /* 0x008fc80000000016 */
[----:B----4-:R-:W-:-:S04]  /*04d0*/  FFMA R18, R17, R18, R20 ;  /* 0x0000001211127223 */ /* 0x010fc80000000014 */
[----:B-----5:R-:W-:-:S04]  /*04e0*/  FFMA R16, R15, R16, R18 ;  /* 0x000000100f107223 */ /* 0x020fc80000000012 */
[----:B------:R-:W-:-:S04]  /*04f0*/  FFMA R23, R23, R4, R16 ;  /* 0x0000000417177223 */ /* 0x000fc80000000010 */
[----:B------:R-:W-:-:S04]  /*0500*/  FFMA R24, R24, R7, R23 ;  /* 0x0000000718187223 */ /* 0x000fc80000000017 */
[----:B------:R-:W-:-:S04]  /*0510*/  FFMA R8, R25, R8, R24 ;  /* 0x0000000819087223 */ /* 0x000fc80000000018 */
[----:B------:R-:W-:Y:S01]  /*0520*/  FFMA R12, R27, R10, R8 ;  /* 0x0000000a1b0c7223 */ /* 0x000fe20000000008 */
[----:B------:R-:W-:Y:S06]  /*0530*/  BRA.U UP0, `(.L_x_1) ;  /* 0xfffffffd003c7547 */ /* 0x000fec000b83ffff */
.L_x_0:
[----:B------:R-:W-:-:S04]  /*0540*/  ULOP3.LUT UR6, UR20, 0x7, URZ, 0xc0, !UPT ;  /* 0x0000000714067892 */ /* 0x000fc8000f8ec0ff */
[----:B------:R-:W-:-:S09]  /*0550*/  UISETP.NE.AND UP0, UPT, UR6, URZ, UPT ;  /* 0x000000ff0600728c */ /* 0x000fd2000bf05270 */
[----:B------:R-:W-:Y:S05]  /*0560*/  BRA.U !UP0, `(.L_x_2) ;  /* 0x0000000508387547 */ /* 0x000fea000b800000 */
[----:B------:R-:W-:Y:S02]  /*0570*/  UISETP.GE.U32.AND UP0, UPT, UR6, 0x4, UPT ;  /* 0x000000040600788c */ /* 0x000fe4000bf06070 */
[----:B------:R-:W-:-:S04]  /*0580*/  ULOP3.LUT UR5, UR20, 0x3, URZ, 0xc0, !UPT ;  /* 0x0000000314057892 */ /* 0x000fc8000f8ec0ff */
[----:B------:R-:W-:-:S03]  /*0590*/  UISETP.NE.AND UP1, UPT, UR5, URZ, UPT ;  /* 0x000000ff0500728c */ /* 0x000fc6000bf25270 */
[----:B------:R-:W-:Y:S08]  /*05a0*/  BRA.U !UP0, `(.L_x_3) ;  /* 0x00000001087c7547 */ /* 0x000ff0000b800000 */
[----:B------:R-:W1:Y:S01]  /*05b0*/  LDC.64 R6, c[0x0][0x388] ;  /* 0x0000e200ff067b82 */ /* 0x000e620000000a00 */
[----:B------:R-:W2:Y:S01]  /*05c0*/  LDCU.64 UR6, c[0x0][0x380] ;  /* 0x00007000ff0677ac */ /* 0x000ea20008000a00 */
[----:B------:R-:W-:Y:S01]  /*05d0*/  IMAD.U32 R9, RZ, RZ, UR4 ;  /* 0x00000004ff097e24 */ /* 0x000fe2000f8e00ff */
[C---:B------:R-:W-:Y:S02]  /*05e0*/  IADD3 R3, PT, PT, R13.reuse, UR4, RZ ;  /* 0x000000040d037c10 */ /* 0x040fe4000fffe0ff */
[----:B------:R-:W-:Y:S01]  /*05f0*/  IADD3 R10, P0, PT, R13, UR4, RZ ;  /* 0x000000040d0a7c10 */ /* 0x000fe2000ff1e0ff */
[----:B------:R-:W-:Y:S01]  /*0600*/  IMAD R9, R9, UR20, R0 ;  /* 0x0000001409097c24 */ /* 0x000fe2000f8e0200 */
[----:B------:R-:W-:Y:S01]  /*0610*/  MOV R11, UR20 ;  /* 0x00000014000b7c02 */ /* 0x000fe20008000f00 */
[----:B------:R-:W3:Y:S01]  /*0620*/  LDC.64 R4, c[0x0][0x380] ;  /* 0x0000e000ff047b82 */ /* 0x000ee20000000a00 */
[----:B------:R-:W-:Y:S01]  /*0630*/  MOV R15, UR20 ;  /* 0x00000014000f7c02 */ /* 0x000fe20008000f00 */
[----:B-1----:R-:W-:Y:S01]  /*0640*/  IMAD.WIDE R6, R9, 0x4, R6 ;  /* 0x0000000409067825 */ /* 0x002fe200078e0206 */
[----:B------:R-:W-:-:S05]  /*0650*/  MOV R9, UR20 ;  /* 0x0000001400097c02 */ /* 0x000fca0008000f00 */
[----:B------:R-:W-:Y:S02]  /*0660*/  IMAD.WIDE R8, R9, 0x4, R6 ;  /* 0x0000000409087825 */ /* 0x000fe400078e0206 */
[----:B0-----:R-:W4:Y:S02]  /*0670*/  LDG.E R6, desc[UR18][R6.64] ;  /* 0x0000001206067981 */ /* 0x001f24000c1e1900 */
[----:B---3--:R-:W-:Y:S01]  /*0680*/  IMAD.WIDE.U32 R4, R3, 0x4, R4 ;  /* 0x0000000403047825 */ /* 0x008fe200078e0004 */
[----:B------:R-:W-:Y:S01]  /*0690*/  IADD3.X R3, PT, PT, RZ, RZ, RZ, P0, !PT ;  /* 0x000000ffff037210 */ /* 0x000fe200007fe4ff */
[----:B------:R-:W3:Y:S01]  /*06a0*/  LDG.E R17, desc[UR18][R8.64] ;  /* 0x0000001208117981 */ /* 0x000ee2000c1e1900 */
[----:B--2---:R-:W-:-:S03]  /*06b0*/  LEA R2, P0, R10, UR6, 0x2 ;  /* 0x000000060a027c11 */ /* 0x004fc6000f8010ff */
[----:B------:R-:W4:Y:S01]  /*06c0*/  LDG.E R5, desc[UR18][R4.64] ;  /* 0x0000001204057981 */ /* 0x000f22000c1e1900 */
[----:B------:R-:W-:Y:S01]  /*06d0*/  LEA.HI.X R3, R10, UR7, R3, 0x2, P0 ;  /* 0x000000070a037c11 */ /* 0x000fe200080f1403 */
[----:B------:R-:W-:-:S04]  /*06e0*/  IMAD.WIDE R10, R11, 0x4, R8 ;  /* 0x000000040b0a7825 */ /* 0x000fc800078e0208 */
[----:B------:R-:W3:Y:S01]  /*06f0*/  LDG.E R16, desc[UR18][R2.64+0x4] ;  /* 0x0000041202107981 */ /* 0x000ee2000c1e1900 */
[----:B------:R-:W-:-:S03]  /*0700*/  IMAD.WIDE R14, R15, 0x4, R10 ;  /* 0x000000040f0e7825 */ /* 0x000fc600078e020a */
[----:B------:R-:W2:Y:S04]  /*0710*/  LDG.E R19, desc[UR18][R10.64] ;  /* 0x000000120a137981 */ /* 0x000ea8000c1e1900 */
[----:B------:R-:W2:Y:S04]  /*0720*/  LDG.E R18, desc[UR18][R2.64+0x8] ;  /* 0x0000081202127981 */ /* 0x000ea8000c1e1900 */
[----:B------:R-:W5:Y:S04]  /*0730*/  LDG.E R20, desc[UR18][R2.64+0xc] ;  /* 0x00000c1202147981 */ /* 0x000f68000c1e1900 */
[----:B------:R-:W5:Y:S01]  /*0740*/  LDG.E R14, desc[UR18][R14.64] ;  /* 0x000000120e0e7981 */ /* 0x000f62000c1e1900 */
[----:B------:R-:W-:Y:S01]  /*0750*/  UIADD3 UR4, UPT, UPT, UR4, 0x4, URZ ;  /* 0x0000000404047890 */ /* 0x000fe2000fffe0ff */
[----:B----4-:R-:W-:-:S04]  /*0760*/  FFMA R5, R5, R6, R12 ;  /* 0x0000000605057223 */ /* 0x010fc8000000000c */
[----:B---3--:R-:W-:-:S04]  /*0770*/  FFMA R5, R16, R17, R5 ;  /* 0x0000001110057223 */ /* 0x008fc80000000005 */
[----:B--2---:R-:W-:-:S04]  /*0780*/  FFMA R5, R18, R19, R5 ;  /* 0x0000001312057223 */ /* 0x004fc80000000005 */
[----:B-----5:R-:W-:-:S07]  /*0790*/  FFMA R12, R20, R14, R5 ;  /* 0x0000000e140c7223 */ /* 0x020fce0000000005 */
.L_x_3:
[----:B------:R-:W-:Y:S05]  /*07a0*/  BRA.U !UP1, `(.L_x_2) ;  /* 0x0000000109a87547 */ /* 0x000fea000b800000 */
[----:B------:R-:W-:Y:S01]  /*07b0*/  UISETP.NE.AND UP0, UPT, UR5, 0x1, UPT ;  /* 0x000000010500788c */ /* 0x000fe2000bf05270 */
[----:B------:R-:W-:Y:S01]  /*07c0*/  MOV R7, UR4 ;  /* 0x0000000400077c02 */ /* 0x000fe20008000f00 */
[----:B------:R-:W-:Y:S02]  /*07d0*/  ULOP3.LUT UR5, UR20, 0x1, URZ, 0xc0, !UPT ;  /* 0x0000000114057892 */ /* 0x000fe4000f8ec0ff */
[----:B------:R-:W-:Y:S02]  /*07e0*/  MOV R15, UR20 ;  /* 0x00000014000f7c02 */ /* 0x000fe40008000f00 */
[----:B------:R-:W-:Y:S01]  /*07f0*/  UISETP.NE.U32.AND UP1, UPT, UR5, 0x1, UPT ;  /* 0x000000010500788c */ /* 0x000fe2000bf25070 */
[----:B------:R-:W-:-:S04]  /*0800*/  PLOP3.LUT P1, PT, PT, PT, UP0, 0x80, 0x8 ;  /* 0x000000000008781c */ /* 0x000fc80003f2f008 */
[----:B------:R-:W1:Y:S01]  /*0810*/  @UP0 LDCU.128 UR8, c[0x0][0x380] ;  /* 0x00007000ff0807ac */ /* 0x000e620008000c00 */
[----:B------:R-:W-:Y:S01]  /*0820*/  PLOP3.LUT P0, PT, PT, PT, UP1, 0x80, 0x8 ;  /* 0x000000000008781c */ /* 0x000fe20003f0f018 */
[----:B------:R-:W2:Y:S04]  /*0830*/  @UP0 LDCU.64 UR6, c[0x0][0x380] ;  /* 0x00007000ff0607ac */ /* 0x000ea80008000a00 */
[----:B------:R-:W3:Y:S03]  /*0840*/  @!UP1 LDCU.128 UR12, c[0x0][0x380] ;  /* 0x00007000ff0c97ac */ /* 0x000ee60008000c00 */
[C---:B------:R-:W-:Y:S02]  /*0850*/  @P1 IADD3 R3, PT, PT, R13.reuse, UR4, RZ ;  /* 0x000000040d031c10 */ /* 0x040fe4000fffe0ff */
[----:B------:R-:W-:Y:S01]  /*0860*/  @P1 IADD3 R6, P2, PT, R13, UR4, RZ ;  /* 0x000000040d061c10 */ /* 0x000fe2000ff5e0ff */
[----:B------:R-:W-:Y:S01]  /*0870*/  @UP0 UIADD3 UR4, UPT, UPT, UR4, 0x2, URZ ;  /* 0x0000000204040890 */ /* 0x000fe2000fffe0ff */
[----:B-1----:R-:W-:Y:S01]  /*0880*/  MOV R11, UR9 ;  /* 0x00000009000b7c02 */ /* 0x002fe20008000f00 */
[----:B------:R-:W-:Y:S01]  /*0890*/  IMAD.U32 R10, RZ, RZ, UR8 ;  /* 0x00000008ff0a7e24 */ /* 0x000fe2000f8e00ff */
[----:B------:R-:W-:-:S02]  /*08a0*/  MOV R4, UR10 ;  /* 0x0000000a00047c02 */ /* 0x000fc40008000f00 */
[----:B------:R-:W-:Y:S01]  /*08b0*/  MOV R5, UR11 ;  /* 0x0000000b00057c02 */ /* 0x000fe20008000f00 */
[----:B------:R-:W-:-:S04]  /*08c0*/  @P1 IMAD.WIDE.U32 R10, R3, 0x4, R10 ;  /* 0x00000004030a1825 */ /* 0x000fc800078e000a */
[----:B------:R-:W-:Y:S01]  /*08d0*/  @P1 IMAD R3, R7, UR20, R0 ;  /* 0x0000001407031c24 */ /* 0x000fe2000f8e0200 */
[----:B------:R-:W-:Y:S01]  /*08e0*/  @P1 IADD3.X R7, PT, PT, RZ, RZ, RZ, P2, !PT ;  /* 0x000000ffff071210 */ /* 0x000fe200017fe4ff */
[----:B------:R-:W-:Y:S01]  /*08f0*/  IMAD.U32 R19, RZ, RZ, UR4 ;  /* 0x00000004ff137e24 */ /* 0x000fe2000f8e00ff */
[C---:B--2---:R-:W-:Y:S01]  /*0900*/  @P1 LEA R2, P2, R6.reuse, UR6, 0x2 ;  /* 0x0000000606021c11 */ /* 0x044fe2000f8410ff */
[----:B------:R-:W-:Y:S01]  /*0910*/  @P1 IMAD.WIDE R4, R3, 0x4, R4 ;  /* 0x0000000403041825 */ /* 0x000fe200078e0204 */
[----:B------:R-:W-:Y:S01]  /*0920*/  @!P0 IADD3 R17, PT, PT, R13, UR4, RZ ;  /* 0x000000040d118c10 */ /* 0x000fe2000fffe0ff */
[----:B0-----:R-:W2:Y:S01]  /*0930*/  @P1 LDG.E R11, desc[UR18][R10.64] ;  /* 0x000000120a0b1981 */ /* 0x001ea2000c1e1900 */
[----:B------:R-:W-:Y:S01]  /*0940*/  @P1 LEA.HI.X R3, R6, UR7, R7, 0x2, P2 ;  /* 0x0000000706031c11 */ /* 0x000fe200090f1407 */
[----:B------:R-:W-:Y:S01]  /*0950*/  @!P0 IMAD R19, R19, UR20, R0 ;  /* 0x0000001413138c24 */ /* 0x000fe2000f8e0200 */
[----:B---3--:R-:W-:Y:S01]  /*0960*/  MOV R6, UR12 ;  /* 0x0000000c00067c02 */ /* 0x008fe20008000f00 */
[----:B------:R-:W-:Y:S01]  /*0970*/  @P1 IMAD.WIDE R14, R15, 0x4, R4 ;  /* 0x000000040f0e1825 */ /* 0x000fe200078e0204 */
[----:B------:R-:W-:Y:S01]  /*0980*/  MOV R7, UR13 ;  /* 0x0000000d00077c02 */ /* 0x000fe20008000f00 */
[----:B------:R-:W2:Y:S01]  /*0990*/  @P1 LDG.E R4, desc[UR18][R4.64] ;  /* 0x0000001204041981 */ /* 0x000ea2000c1e1900 */
[----:B------:R-:W-:-:S02]  /*09a0*/  MOV R8, UR14 ;  /* 0x0000000e00087c02 */ /* 0x000fc40008000f00 */
[----:B------:R-:W-:Y:S01]  /*09b0*/  MOV R9, UR15 ;  /* 0x0000000f00097c02 */ /* 0x000fe20008000f00 */
[----:B------:R-:W-:Y:S01]  /*09c0*/  @!P0 IMAD.WIDE.U32 R6, R17, 0x4, R6 ;  /* 0x0000000411068825 */ /* 0x000fe200078e0006 */
[----:B------:R-:W3:Y:S03]  /*09d0*/  @P1 LDG.E R14, desc[UR18][R14.64] ;  /* 0x000000120e0e1981 */ /* 0x000ee6000c1e1900 */
[----:B------:R-:W-:Y:S01]  /*09e0*/  @!P0 IMAD.WIDE R8, R19, 0x4, R8 ;  /* 0x0000000413088825 */ /* 0x000fe200078e0208 */
[----:B------:R-:W3:Y:S04]  /*09f0*/  @P1 LDG.E R2, desc[UR18][R2.64+0x4] ;  /* 0x0000041202021981 */ /* 0x000ee8000c1e1900 */
[----:B------:R-:W4:Y:S04]  /*0a00*/  @!P0 LDG.E R7, desc[UR18][R6.64] ;  /* 0x0000001206078981 */ /* 0x000f28000c1e1900 */
[----:B------:R-:W4:Y:S01]  /*0a10*/  @!P0 LDG.E R8, desc[UR18][R8.64] ;  /* 0x0000001208088981 */ /* 0x000f22000c1e1900 */
[----:B--2---:R-:W-:-:S04]  /*0a20*/  @P1 FFMA R11, R11, R4, R12 ;  /* 0x000000040b0b1223 */ /* 0x004fc8000000000c */
[----:B---3--:R-:W-:-:S04]  /*0a30*/  @P1 FFMA R12, R2, R14, R11 ;  /* 0x0000000e020c1223 */ /* 0x008fc8000000000b */
[----:B----4-:R-:W-:-:S07]  /*0a40*/  @!P0 FFMA R12, R7, R8, R12 ;  /* 0x00000008070c8223 */ /* 0x010fce000000000c */
.L_x_2:
[----:B------:R-:W1:Y:S01]  /*0a50*/  LDC.64 R2, c[0x0][0x390] ;  /* 0x0000e400ff027b82 */ /* 0x000e620000000a00 */
[----:B------:R-:W-:-:S05]  /*0a60*/  IADD3 R13, PT, PT, R0, R13, RZ ;  /* 0x0000000d000d7210 */ /* 0x000fca0007ffe0ff */
[----:B-1----:R-:W-:-:S05]  /*0a70*/  IMAD.WIDE R2, R13, 0x4, R2 ;  /* 0x000000040d027825 */ /* 0x002fca00078e0202 */
[----:B0-----:R-:W-:Y:S01]  /*0a80*/  STG.E desc[UR18][R2.64], R12 ;  /* 0x0000000c02007986 */ /* 0x001fe2000c101912 */
[----:B------:R-:W-:Y:S05]  /*0a90*/  EXIT ;  /* 0x000000000000794d */ /* 0x000fea0003800000 */
.L_x_4:
[----:B------:R-:W-:-:S00]  /*0aa0*/  BRA `(.L_x_4) ;  /* 0xfffffffc00fc7947 */ /* 0x000fc0000383ffff */
[----:B------:R-:W-:-:S00]  /*0ab0*/  NOP ;  /* 0x0000000000007918 */ /* 0x000fc00000000000 */
        /* <DEDUP_REMOVED lines=12> */
.L_x_9:


//--------------------- .text._Z19matrixMultiplyTiledPfS_S_i --------------------------
	.section	.text._Z19matrixMultiplyTiledPfS_S_i,"ax",@progbits
	.align	128
        .global         _Z19matrixMultiplyTiledPfS_S_i
        .type           _Z19matrixMultiplyTiledPfS_S_i,@function
        .size           _Z19matrixMultiplyTiledPfS_S_i,(.L_x_10 - _Z19matrixMultiplyTiledPfS_S_i)
        .other          _Z19matrixMultiplyTiledPfS_S_i,@"STO_CUDA_ENTRY STV_DEFAULT"
_Z19matrixMultiplyTiledPfS_S_i:
.text._Z19matrixMultiplyTiledPfS_S_i:
[----:B------:R-:W-:Y:S01]  /*0000*/  LDC R1, c[0x0][0x37c] ;  /* 0x0000df00ff017b82 */ /* 0x000fe20000000800 */
[----:B------:R-:W0:Y:S01]  /*0010*/  LDCU UR4, c[0x0][0x398] ;  /* 0x00007300ff0477ac */ /* 0x000e220008000800 */
[----:B------:R-:W1:Y:S01]  /*0020*/  S2R R5, SR_CTAID.Y ;  /* 0x0000000000057919 */ /* 0x000e620000002600 */
[----:B------:R-:W-:Y:S01]  /*0030*/  HFMA2 R27, -RZ, RZ, 0, 0 ;  /* 0x00000000ff1b7431 */ /* 0x000fe200000001ff */
[----:B------:R-:W2:Y:S01]  /*0040*/  LDCU.64 UR6, c[0x0][0x358] ;  /* 0x00006b00ff0677ac */ /* 0x000ea20008000a00 */
[----:B------:R-:W1:Y:S01]  /*0050*/  S2R R0, SR_TID.Y ;  /* 0x0000000000007919 */ /* 0x000e620000002200 */
[----:B------:R-:W3:Y:S01]  /*0060*/  S2R R8, SR_CTAID.X ;  /* 0x0000000000087919 */ /* 0x000ee20000002500 */
[----:B------:R-:W3:Y:S01]  /*0070*/  S2R R3, SR_TID.X ;  /* 0x0000000000037919 */ /* 0x000ee20000002100 */
[----:B0-----:R-:W-:-:S04]  /*0080*/  MOV R2, UR4 ;  /* 0x0000000400027c02 */ /* 0x001fc80008000f00 */
[----:B------:R-:W-:Y:S01]  /*0090*/  ISETP.GE.AND P0, PT, R2, 0x1, PT ;  /* 0x000000010200780c */ /* 0x000fe20003f06270 */
[----:B-1----:R-:W-:Y:S02]  /*00a0*/  IMAD R22, R5, 0xa, R0 ;  /* 0x0000000a05167824 */ /* 0x002fe400078e0200 */
[----:B---3--:R-:W-:-:S10]  /*00b0*/  IMAD R23, R8, 0xa, R3 ;  /* 0x0000000a08177824 */ /* 0x008fd400078e0203 */
[----:B--2---:R-:W-:Y:S05]  /*00c0*/  @!P0 BRA `(.L_x_5) ;  /* 0x0000000800c88947 */ /* 0x004fea0003800000 */
[----:B------:R-:W0:Y:S01]  /*00d0*/  S2R R7, SR_CgaCtaId ;  /* 0x0000000000077919 */ /* 0x000e220000008800 */
[----:B------:R-:W-:Y:S01]  /*00e0*/  MOV R4, 0x400 ;  /* 0x0000040000047802 */ /* 0x000fe20000000f00 */
[----:B------:R-:W-:Y:S01]  /*00f0*/  UMOV UR4, URZ ;  /* 0x000000ff00047c82 */ /* 0x000fe20008000000 */
[----:B------:R-:W-:Y:S02]  /*0100*/  ISETP.GE.U32.AND P0, PT, R2, 0xb, PT ;  /* 0x0000000b0200780c */ /* 0x000fe40003f06070 */
[----:B------:R-:W-:Y:S02]  /*0110*/  IADD3 R6, PT, PT, R4, 0x190, RZ ;  /* 0x0000019004067810 */ /* 0x000fe40007ffe0ff */
[----:B------:R-:W-:Y:S02]  /*0120*/  IADD3 R21, PT, PT, R2, 0x9, RZ ;  /* 0x0000000902157810 */ /* 0x000fe40007ffe0ff */
[----:B------:R-:W-:Y:S02]  /*0130*/  MOV R27, RZ ;  /* 0x000000ff001b7202 */ /* 0x000fe40000000f00 */
[----:B0-----:R-:W-:-:S02]  /*0140*/  LEA R5, R7, R4, 0x18 ;  /* 0x0000000407057211 */ /* 0x001fc400078ec0ff */
[----:B------:R-:W-:-:S03]  /*0150*/  LEA R6, R7, R6, 0x18 ;  /* 0x0000000607067211 */ /* 0x000fc600078ec0ff */
[----:B------:R-:W-:Y:S01]  /*0160*/  IMAD R20, R0, 0x28, R5 ;  /* 0x0000002800147824 */ /* 0x000fe200078e0205 */
[----:B------:R-:W-:-:S04]  /*0170*/  LEA R19, R3, R6, 0x2 ;  /* 0x0000000603137211 */ /* 0x000fc800078e10ff */
[----:B------:R-:W-:Y:S01]  /*0180*/  LEA R18, R3, R20, 0x2 ;  /* 0x0000001403127211 */ /* 0x000fe200078e10ff */
[----:B------:R-:W-:Y:S01]  /*0190*/  IMAD R12, R0, 0x28, R19 ;  /* 0x00000028000c7824 */ /* 0x000fe200078e0213 */
[----:B------:R-:W-:Y:S06]  /*01a0*/  @!P0 BRA `(.L_x_6) ;  /* 0x0000000400c88947 */ /* 0x000fec0003800000 */
[----:B------:R-:W0:Y:S01]  /*01b0*/  LDC.64 R14, c[0x0][0x380] ;  /* 0x0000e000ff0e7b82 */ /* 0x000e220000000a00 */
[----:B------:R-:W-:Y:S01]  /*01c0*/  IADD3 R4, PT, PT, R0, 0xa, RZ ;  /* 0x0000000a00047810 */ /* 0x000fe20007ffe0ff */
[--C-:B------:R-:W-:Y:S01]  /*01d0*/  IMAD R10, R22, R2, R3.reuse ;  /* 0x00000002160a7224 */ /* 0x100fe200078e0203 */
[----:B------:R-:W-:Y:S01]  /*01e0*/  MOV R27, RZ ;  /* 0x000000ff001b7202 */ /* 0x000fe20000000f00 */
[----:B------:R-:W-:Y:S01]  /*01f0*/  IMAD.HI.U32 R5, R21, -0x33333333, RZ ;  /* 0xcccccccd15057827 */ /* 0x000fe200078e00ff */
[----:B------:R-:W-:Y:S01]  /*0200*/  MOV R11, R0 ;  /* 0x00000000000b7202 */ /* 0x000fe20000000f00 */
[----:B------:R-:W-:Y:S02]  /*0210*/  UMOV UR4, 0xa ;  /* 0x0000000a00047882 */ /* 0x000fe40000000000 */
[----:B------:R-:W1:Y:S01]  /*0220*/  LDC R6, c[0x0][0x398] ;  /* 0x0000e600ff067b82 */ /* 0x000e620000000800 */
[-CC-:B------:R-:W-:Y:S02]  /*0230*/  IMAD R7, R0, R2.reuse, R3.reuse ;  /* 0x0000000200077224 */ /* 0x180fe400078e0203 */
[----:B------:R-:W-:Y:S01]  /*0240*/  IMAD R9, R4, R2, R3 ;  /* 0x0000000204097224 */ /* 0x000fe200078e0203 */
[----:B------:R-:W-:Y:S01]  /*0250*/  SHF.R.U32.HI R2, RZ, 0x3, R5 ;  /* 0x00000003ff027819 */ /* 0x000fe20000011605 */
[C---:B------:R-:W-:Y:S01]  /*0260*/  IMAD R5, R8.reuse, 0xa, R7 ;  /* 0x0000000a08057824 */ /* 0x040fe200078e0207 */
[----:B------:R-:W-:Y:S01]  /*0270*/  MOV R7, R3 ;  /* 0x0000000300077202 */ /* 0x000fe20000000f00 */
[----:B------:R-:W-:Y:S01]  /*0280*/  IMAD R9, R8, 0xa, R9 ;  /* 0x0000000a08097824 */ /* 0x000fe200078e0209 */
[----:B------:R-:W-:-:S04]  /*0290*/  LOP3.LUT R2, R2, 0xffffffe, RZ, 0xc0, !PT ;  /* 0x0ffffffe02027812 */ /* 0x000fc800078ec0ff */
[----:B------:R-:W-:Y:S01]  /*02a0*/  IADD3 R8, PT, PT, -R2, RZ, RZ ;  /* 0x000000ff02087210 */ /* 0x000fe20007ffe1ff */
[----:B0-----:R-:W-:-:S03]  /*02b0*/  IMAD.WIDE.U32 R14, R10, 0x4, R14 ;  /* 0x000000040a0e7825 */ /* 0x001fc600078e000e */
[----:B------:R-:W-:-:S04]  /*02c0*/  IADD3 R4, P0, PT, R14, 0x28, RZ ;  /* 0x000000280e047810 */ /* 0x000fc80007f1e0ff */
[----:B------:R-:W-:-:S09]  /*02d0*/  IADD3.X R13, PT, PT, RZ, R15, RZ, P0, !PT ;  /* 0x0000000fff0d7210 */ /* 0x000fd200007fe4ff */
.L_x_7:
[----:B-1----:R-:W-:Y:S01]  /*02e0*/  MOV R2, R6 ;  /* 0x0000000600027202 */ /* 0x002fe20000000f00 */
[----:B------:R-:W-:Y:S01]  /*02f0*/  HFMA2 R26, -RZ, RZ, 0, 0 ;  /* 0x00000000ff1a7431 */ /* 0x000fe200000001ff */
[----:B------:R-:W-:Y:S02]  /*0300*/  VIMNMX.U32 R15, PT, PT, R22, R7, !PT ;  /* 0x00000007160f7248 */ /* 0x000fe40007fe0000 */
[-C--:B------:R-:W-:Y:S02]  /*0310*/  ISETP.GE.AND P0, PT, R23, R2.reuse, PT ;  /* 0x000000021700720c */ /* 0x080fe40003f06270 */
[-C--:B------:R-:W-:Y:S02]  /*0320*/  ISETP.GE.U32.AND P2, PT, R15, R2.reuse, PT ;  /* 0x000000020f00720c */ /* 0x080fe40003f46070 */
[----:B------:R-:W-:-:S11]  /*0330*/  ISETP.GE.U32.OR P1, PT, R11, R2, P0 ;  /* 0x000000020b00720c */ /* 0x000fd60000726470 */
[----:B------:R-:W0:Y:S08]  /*0340*/  @!P2 LDC.64 R14, c[0x0][0x380] ;  /* 0x0000e000ff0eab82 */ /* 0x000e300000000a00 */
[----:B------:R-:W1:Y:S01]  /*0350*/  @!P1 LDC.64 R16, c[0x0][0x388] ;  /* 0x0000e200ff109b82 */ /* 0x000e620000000a00 */
[----:B0-----:R-:W-:Y:S01]  /*0360*/  @!P2 IMAD.WIDE.U32 R24, R10, 0x4, R14 ;  /* 0x000000040a18a825 */ /* 0x001fe200078e000e */
[----:B------:R-:W-:-:S04]  /*0370*/  MOV R15, RZ ;  /* 0x000000ff000f7202 */ /* 0x000fc80000000f00 */
[----:B------:R-:W2:Y:S01]  /*0380*/  @!P2 LDG.E R26, desc[UR6][R24.64] ;  /* 0x00000006181aa981 */ /* 0x000ea2000c1e1900 */
[----:B-1----:R-:W-:-:S05]  /*0390*/  @!P1 IMAD.WIDE.U32 R28, R5, 0x4, R16 ;  /* 0x00000004051c9825 */ /* 0x002fca00078e0010 */
[----:B------:R-:W3:Y:S04]  /*03a0*/  @!P1 LDG.E R15, desc[UR6][R28.64] ;  /* 0x000000061c0f9981 */ /* 0x000ee8000c1e1900 */
[----:B--2---:R-:W-:Y:S04]  /*03b0*/  STS [R18], R26 ;  /* 0x0000001a12007388 */ /* 0x004fe80000000800 */
[----:B---3--:R-:W-:Y:S01]  /*03c0*/  STS [R12], R15 ;  /* 0x0000000f0c007388 */ /* 0x008fe20000000800 */
[----:B------:R-:W-:Y:S06]  /*03d0*/  BAR.SYNC.DEFER_BLOCKING 0x0 ;  /* 0x0000000000007b1d */ /* 0x000fec0000010000 */
[----:B------:R-:W-:Y:S04]  /*03e0*/  LDS R16, [R19] ;  /* 0x0000000013107984 */ /* 0x000fe80000000800 */
[----:B------:R-:W0:Y:S04]  /*03f0*/  LDS.64 R14, [R20] ;  /* 0x00000000140e7984 */ /* 0x000e280000000a00 */
[----:B------:R-:W1:Y:S04]  /*0400*/  LDS R25, [R19+0x28] ;  /* 0x0000280013197984 */ /* 0x000e680000000800 */
[----:B------:R-:W-:Y:S04]  /*0410*/  LDS R29, [R19+0x78] ;  /* 0x00007800131d7984 */ /* 0x000fe80000000800 */
[----:B------:R-:W-:Y:S04]  /*0420*/  LDS R24, [R19+0xa0] ;  /* 0x0000a00013187984 */ /* 0x000fe80000000800 */
[----:B------:R-:W-:Y:S01]  /*0430*/  LDS R26, [R19+0xf0] ;  /* 0x0000f000131a7984 */ /* 0x000fe20000000800 */
[----:B0-----:R-:W-:-:S03]  /*0440*/  FFMA R14, R14, R16, R27 ;  /* 0x000000100e0e7223 */ /* 0x001fc6000000001b */
[----:B------:R-:W-:Y:S04]  /*0450*/  LDS R27, [R19+0x50] ;  /* 0x00005000131b7984 */ /* 0x000fe80000000800 */
[----:B------:R-:W0:Y:S01]  /*0460*/  LDS.64 R16, [R20+0x8] ;  /* 0x0000080014107984 */ /* 0x000e220000000a00 */
[----:B-1----:R-:W-:-:S03]  /*0470*/  FFMA R25, R25, R15, R14 ;  /* 0x0000000f19197223 */ /* 0x002fc6000000000e */
[----:B------:R-:W1:Y:S01]  /*0480*/  LDS.64 R14, [R20+0x10] ;  /* 0x00001000140e7984 */ /* 0x000e620000000a00 */
[----:B0-----:R-:W-:-:S03]  /*0490*/  FFMA R16, R16, R27, R25 ;  /* 0x0000001b10107223 */ /* 0x001fc60000000019 */
[----:B------:R-:W0:Y:S01]  /*04a0*/  LDS R25, [R19+0xc8] ;  /* 0x0000c80013197984 */ /* 0x000e220000000800 */
[----:B------:R-:W-:-:S03]  /*04b0*/  FFMA R17, R29, R17, R16 ;  /* 0x000000111d117223 */ /* 0x000fc60000000010 */
[----:B------:R-:W-:Y:S01]  /*04c0*/  LDS R27, [R19+0x140] ;  /* 0x00014000131b7984 */ /* 0x000fe20000000800 */
[----:B-1----:R-:W-:-:S03]  /*04d0*/  FFMA R14, R14, R24, R17 ;  /* 0x000000180e0e7223 */ /* 0x002fc60000000011 */
[----:B------:R-:W1:Y:S04]  /*04e0*/  LDS.64 R16, [R20+0x18] ;  /* 0x0000180014107984 */ /* 0x000e680000000a00 */
[----:B------:R-:W2:Y:S01]  /*04f0*/  LDS R24, [R19+0x118] ;  /* 0x0001180013187984 */ /* 0x000ea20000000800 */
[----:B------:R-:W-:Y:S01]  /*0500*/  VIADDMNMX.U32 R29, R7, 0xa, R22, !PT ;  /* 0x0000000a071d7846 */ /* 0x000fe20007800016 */
[----:B0-----:R-:W-:-:S04]  /*0510*/  FFMA R15, R25, R15, R14 ;  /* 0x0000000f190f7223 */ /* 0x001fc8000000000e */
[----:B-1----:R-:W-:Y:S02]  /*0520*/  FFMA R25, R16, R26, R15 ;  /* 0x0000001a10197223 */ /* 0x002fe4000000000f */
[----:B------:R-:W0:Y:S01]  /*0530*/  LDS.64 R14, [R20+0x20] ;  /* 0x00002000140e7984 */ /* 0x000e220000000a00 */
[----:B------:R-:W-:Y:S02]  /*0540*/  ISETP.GE.U32.AND P1, PT, R29, R2, PT ;  /* 0x000000021d00720c */ /* 0x000fe40003f26070 */
[----:B------:R-:W-:-:S04]  /*0550*/  IADD3 R29, PT, PT, R11, 0xa, RZ ;  /* 0x0000000a0b1d7810 */ /* 0x000fc80007ffe0ff */
[----:B------:R-:W-:Y:S01]  /*0560*/  ISETP.GE.U32.OR P0, PT, R29, R2, P0 ;  /* 0x000000021d00720c */ /* 0x000fe20000706470 */
[----:B--2---:R-:W-:Y:S01]  /*0570*/  FFMA R17, R24, R17, R25 ;  /* 0x0000001118117223 */ /* 0x004fe20000000019 */
[----:B------:R-:W-:Y:S02]  /*0580*/  HFMA2 R29, -RZ, RZ, 0, 0 ;  /* 0x00000000ff1d7431 */ /* 0x000fe400000001ff */
[----:B------:R-:W-:-:S03]  /*0590*/  HFMA2 R26, -RZ, RZ, 0, 0 ;  /* 0x00000000ff1a7431 */ /* 0x000fc600000001ff */
[----:B------:R-:W-:Y:S02]  /*05a0*/  @!P1 MOV R24, R4 ;  /* 0x0000000400189202 */ /* 0x000fe40000000f00 */
[----:B------:R-:W-:Y:S01]  /*05b0*/  @!P1 MOV R25, R13 ;  /* 0x0000000d00199202 */ /* 0x000fe20000000f00 */
[----:B0-----:R-:W-:Y:S02]  /*05c0*/  FFMA R27, R14, R27, R17 ;  /* 0x0000001b0e1b7223 */ /* 0x001fe40000000011 */
[----:B------:R-:W0:Y:S01]  /*05d0*/  LDS R14, [R19+0x168] ;  /* 0x00016800130e7984 */ /* 0x000e220000000800 */
[----:B------:R-:W1:Y:S08]  /*05e0*/  @!P0 LDC.64 R16, c[0x0][0x388] ;  /* 0x0000e200ff108b82 */ /* 0x000e700000000a00 */
[----:B------:R-:W-:Y:S06]  /*05f0*/  BAR.SYNC.DEFER_BLOCKING 0x0 ;  /* 0x0000000000007b1d */ /* 0x000fec0000010000 */
[----:B------:R1:W2:Y:S02]  /*0600*/  @!P1 LDG.E R29, desc[UR6][R24.64] ;  /* 0x00000006181d9981 */ /* 0x0002a4000c1e1900 */
[----:B-1----:R-:W-:-:S05]  /*0610*/  @!P0 IMAD.WIDE.U32 R24, R9, 0x4, R16 ;  /* 0x0000000409188825 */ /* 0x002fca00078e0010 */
[----:B------:R-:W3:Y:S01]  /*0620*/  @!P0 LDG.E R26, desc[UR6][R24.64] ;  /* 0x00000006181a8981 */ /* 0x000ee2000c1e1900 */
[----:B0-----:R-:W-:Y:S01]  /*0630*/  FFMA R15, R14, R15, R27 ;  /* 0x0000000f0e0f7223 */ /* 0x001fe2000000001b */
[----:B------:R-:W-:-:S04]  /*0640*/  IADD3 R8, PT, PT, R8, 0x2, RZ ;  /* 0x0000000208087810 */ /* 0x000fc80007ffe0ff */
[----:B------:R-:W-:Y:S01]  /*0650*/  ISETP.NE.AND P0, PT, R8, RZ, PT ;  /* 0x000000ff0800720c */ /* 0x000fe20003f05270 */
[----:B------:R-:W-:Y:S01]  /*0660*/  UIADD3 UR4, UPT, UPT, UR4, 0x14, URZ ;  /* 0x0000001404047890 */ /* 0x000fe2000fffe0ff */
[----:B------:R-:W-:Y:S01]  /*0670*/  IADD3 R4, P1, PT, R4, 0x50, RZ ;  /* 0x0000005004047810 */ /* 0x000fe20007f3e0ff */
[C---:B------:R-:W-:Y:S01]  /*0680*/  IMAD R5, R2.reuse, 0x14, R5 ;  /* 0x0000001402057824 */ /* 0x040fe200078e0205 */
[----:B------:R-:W-:Y:S01]  /*0690*/  IADD3 R7, PT, PT, R7, 0x14, RZ ;  /* 0x0000001407077810 */ /* 0x000fe20007ffe0ff */
[----:B------:R-:W-:Y:S01]  /*06a0*/  IMAD R9, R2, 0x14, R9 ;  /* 0x0000001402097824 */ /* 0x000fe200078e0209 */
[----:B------:R-:W-:Y:S02]  /*06b0*/  IADD3 R11, PT, PT, R11, 0x14, RZ ;  /* 0x000000140b0b7810 */ /* 0x000fe40007ffe0ff */
[----:B------:R-:W-:Y:S02]  /*06c0*/  IADD3.X R13, PT, PT, RZ, R13, RZ, P1, !PT ;  /* 0x0000000dff0d7210 */ /* 0x000fe40000ffe4ff */
[----:B------:R-:W-:Y:S01]  /*06d0*/  IADD3 R10, PT, PT, R10, 0x14, RZ ;  /* 0x000000140a0a7810 */ /* 0x000fe20007ffe0ff */
[----:B--2---:R-:W-:Y:S04]  /*06e0*/  STS [R18], R29 ;  /* 0x0000001d12007388 */ /* 0x004fe80000000800 */
[----:B---3--:R-:W-:Y:S01]  /*06f0*/  STS [R12], R26 ;  /* 0x0000001a0c007388 */ /* 0x008fe20000000800 */
[----:B------:R-:W-:Y:S06]  /*0700*/  BAR.SYNC.DEFER_BLOCKING 0x0 ;  /* 0x0000000000007b1d */ /* 0x000fec0000010000 */
[----:B------:R-:W-:Y:S04]  /*0710*/  LDS R28, [R19] ;  /* 0x00000000131c7984 */ /* 0x000fe80000000800 */
[----:B------:R-:W0:Y:S04]  /*0720*/  LDS.64 R16, [R20] ;  /* 0x0000000014107984 */ /* 0x000e280000000a00 */
[----:B------:R-:W1:Y:S04]  /*0730*/  LDS R27, [R19+0x28] ;  /* 0x00002800131b7984 */ /* 0x000e680000000800 */
[----:B------:R-:W-:Y:S04]  /*0740*/  LDS R25, [R19+0x78] ;  /* 0x0000780013197984 */ /* 0x000fe80000000800 */
[----:B------:R-:W-:Y:S01]  /*0750*/  LDS R24, [R19+0xa0] ;  /* 0x0000a00013187984 */ /* 0x000fe20000000800 */
[----:B0-----:R-:W-:-:S03]  /*0760*/  FFMA R16, R16, R28, R15 ;  /* 0x0000001c10107223 */ /* 0x001fc6000000000f */
[----:B------:R-:W-:Y:S04]  /*0770*/  LDS R28, [R19+0x50] ;  /* 0x00005000131c7984 */ /* 0x000fe80000000800 */
[----:B------:R-:W0:Y:S01]  /*0780*/  LDS.64 R14, [R20+0x8] ;  /* 0x00000800140e7984 */ /* 0x000e220000000a00 */
[----:B-1----:R-:W-:-:S03]  /*0790*/  FFMA R17, R27, R17, R16 ;  /* 0x000000111b117223 */ /* 0x002fc60000000010 */
[----:B------:R-:W-:Y:S01]  /*07a0*/  LDS R27, [R19+0x168] ;  /* 0x00016800131b7984 */ /* 0x000fe20000000800 */
[----:B0-----:R-:W-:-:S03]  /*07b0*/  FFMA R14, R14, R28, R17 ;  /* 0x0000001c0e0e7223 */ /* 0x001fc60000000011 */
[----:B------:R-:W0:Y:S01]  /*07c0*/  LDS.64 R16, [R20+0x10] ;  /* 0x0000100014107984 */ /* 0x000e220000000a00 */
[----:B------:R-:W-:-:S03]  /*07d0*/  FFMA R15, R25, R15, R14 ;  /* 0x0000000f190f7223 */ /* 0x000fc6000000000e */
[----:B------:R-:W1:Y:S01]  /*07e0*/  LDS R25, [R19+0xc8] ;  /* 0x0000c80013197984 */ /* 0x000e620000000800 */
[----:B0-----:R-:W-:-:S03]  /*07f0*/  FFMA R16, R16, R24, R15 ;  /* 0x0000001810107223 */ /* 0x001fc6000000000f */
[----:B------:R-:W-:Y:S04]  /*0800*/  LDS R24, [R19+0xf0] ;  /* 0x0000f00013187984 */ /* 0x000fe80000000800 */
[----:B------:R-:W0:Y:S01]  /*0810*/  LDS.64 R14, [R20+0x18] ;  /* 0x00001800140e7984 */ /* 0x000e220000000a00 */
[----:B-1----:R-:W-:-:S03]  /*0820*/  FFMA R17, R25, R17, R16 ;  /* 0x0000001119117223 */ /* 0x002fc60000000010 */
[----:B------:R-:W1:Y:S01]  /*0830*/  LDS R25, [R19+0x118] ;  /* 0x0001180013197984 */ /* 0x000e620000000800 */
[----:B0-----:R-:W-:-:S03]  /*0840*/  FFMA R14, R14, R24, R17 ;  /* 0x000000180e0e7223 */ /* 0x001fc60000000011 */
[----:B------:R-:W-:Y:S04]  /*0850*/  LDS R24, [R19+0x140] ;  /* 0x0001400013187984 */ /* 0x000fe80000000800 */
[----:B------:R-:W0:Y:S01]  /*0860*/  LDS.64 R16, [R20+0x20] ;  /* 0x0000200014107984 */ /* 0x000e220000000a00 */
[----:B-1----:R-:W-:-:S04]  /*0870*/  FFMA R15, R25, R15, R14 ;  /* 0x0000000f190f7223 */ /* 0x002fc8000000000e */
[----:B0-----:R-:W-:-:S04]  /*0880*/  FFMA R16, R16, R24, R15 ;  /* 0x0000001810107223 */ /* 0x001fc8000000000f */
[----:B------:R-:W-:Y:S01]  /*0890*/  FFMA R27, R27, R17, R16 ;  /* 0x000000111b1b7223 */ /* 0x000fe20000000010 */
[----:B------:R-:W-:Y:S06]  /*08a0*/  BAR.SYNC.DEFER_BLOCKING 0x0 ;  /* 0x0000000000007b1d */ /* 0x000fec0000010000 */
[----:B------:R-:W-:Y:S05]  /*08b0*/  @P0 BRA `(.L_x_7) ;  /* 0xfffffff800880947 */ /* 0x000fea000383ffff */
[----:B------:R-:W-:-:S12]  /*08c0*/  UIADD3 UR4, UPT, UPT, UR4, -0xa, URZ ;  /* 0xfffffff604047890 */ /* 0x000fd8000fffe0ff */
.L_x_6:
[----:B------:R-:W-:-:S05]  /*08d0*/  IMAD.HI.U32 R21, R21, -0x33333333, RZ ;  /* 0xcccccccd15157827 */ /* 0x000fca00078e00ff */
[----:B------:R-:W-:-:S04]  /*08e0*/  SHF.R.U32.HI R4, RZ, 0x3, R21 ;  /* 0x00000003ff047819 */ /* 0x000fc80000011615 */
[----:B------:R-:W-:-:S04]  /*08f0*/  LOP3.LUT R4, R4, 0x1, RZ, 0xc0, !PT ;  /* 0x0000000104047812 */ /* 0x000fc800078ec0ff */
[----:B------:R-:W-:-:S13]  /*0900*/  ISETP.NE.U32.AND P0, PT, R4, 0x1, PT ;  /* 0x000000010400780c */ /* 0x000fda0003f05070 */
[----:B------:R-:W-:Y:S05]  /*0910*/  @P0 BRA `(.L_x_5) ;  /* 0x0000000000b40947 */ /* 0x000fea0003800000 */
[----:B------:R-:W-:Y:S01]  /*0920*/  IADD3 R9, PT, PT, R3, UR4, RZ ;  /* 0x0000000403097c10 */ /* 0x000fe2000fffe0ff */
[----:B------:R-:W-:Y:S01]  /*0930*/  HFMA2 R13, -RZ, RZ, 0, 0 ;  /* 0x00000000ff0d7431 */ /* 0x000fe200000001ff */
[----:B------:R-:W-:Y:S02]  /*0940*/  IADD3 R11, PT, PT, R0, UR4, RZ ;  /* 0x00000004000b7c10 */ /* 0x000fe4000fffe0ff */
[----:B------:R-:W-:Y:S02]  /*0950*/  VIMNMX.U32 R3, PT, PT, R22, R9, !PT ;  /* 0x0000000916037248 */ /* 0x000fe40007fe0000 */
[-C--:B------:R-:W-:Y:S02]  /*0960*/  ISETP.GE.U32.AND P0, PT, R11, R2.reuse, PT ;  /* 0x000000020b00720c */ /* 0x080fe40003f06070 */
[-C--:B------:R-:W-:Y:S02]  /*0970*/  ISETP.GE.U32.AND P1, PT, R3, R2.reuse, PT ;  /* 0x000000020300720c */ /* 0x080fe40003f26070 */
[----:B------:R-:W-:-:S11]  /*0980*/  ISETP.GE.OR P0, PT, R23, R2, P0 ;  /* 0x000000021700720c */ /* 0x000fd60000706670 */
[----:B------:R-:W0:Y:S01]  /*0990*/  @!P1 LDC.64 R6, c[0x0][0x380] ;  /* 0x0000e000ff069b82 */ /* 0x000e220000000a00 */
[-C--:B------:R-:W-:Y:S02]  /*09a0*/  @!P1 IMAD R3, R22, R2.reuse, R9 ;  /* 0x0000000216039224 */ /* 0x080fe400078e0209 */
[----:B------:R-:W-:-:S05]  /*09b0*/  @!P0 IMAD R11, R11, R2, R23 ;  /* 0x000000020b0b8224 */ /* 0x000fca00078e0217 */
[----:B------:R-:W1:Y:S01]  /*09c0*/  @!P0 LDC.64 R4, c[0x0][0x388] ;  /* 0x0000e200ff048b82 */ /* 0x000e620000000a00 */
[----:B0-----:R-:W-:Y:S01]  /*09d0*/  @!P1 IMAD.WIDE.U32 R6, R3, 0x4, R6 ;  /* 0x0000000403069825 */ /* 0x001fe200078e0006 */
[----:B------:R-:W-:-:S06]  /*09e0*/  MOV R3, RZ ;  /* 0x000000ff00037202 */ /* 0x000fcc0000000f00 */
        /* <DEDUP_REMOVED lines=10> */
[----:B------:R-:W2:Y:S04]  /*0a90*/  LDS.64 R8, [R20+0x8] ;  /* 0x0000080014087984 */ /* 0x000ea80000000a00 */
[----:B------:R-:W3:Y:S04]  /*0aa0*/  LDS R29, [R19+0x78] ;  /* 0x00007800131d7984 */ /* 0x000ee80000000800 */
[----:B------:R-:W-:Y:S04]  /*0ab0*/  LDS R17, [R19+0xa0] ;  /* 0x0000a00013117984 */ /* 0x000fe80000000800 */
[----:B------:R-:W4:Y:S04]  /*0ac0*/  LDS.64 R6, [R20+0x10] ;  /* 0x0000100014067984 */ /* 0x000f280000000a00 */
[----:B------:R-:W5:Y:S04]  /*0ad0*/  LDS R14, [R19+0xc8] ;  /* 0x0000c800130e7984 */ /* 0x000f680000000800 */
[----:B------:R-:W-:Y:S04]  /*0ae0*/  LDS R15, [R19+0xf0] ;  /* 0x0000f000130f7984 */ /* 0x000fe80000000800 */
[----:B------:R-:W5:Y:S04]  /*0af0*/  LDS.64 R10, [R20+0x18] ;  /* 0x00001800140a7984 */ /* 0x000f680000000a00 */
[----:B------:R-:W5:Y:S04]  /*0b00*/  LDS R0, [R19+0x118] ;  /* 0x0001180013007984 */ /* 0x000f680000000800 */
[----:B------:R-:W-:Y:S04]  /*0b10*/  LDS R3, [R19+0x140] ;  /* 0x0001400013037984 */ /* 0x000fe80000000800 */
[----:B------:R-:W5:Y:S04]  /*0b20*/  LDS.64 R12, [R20+0x20] ;  /* 0x00002000140c7984 */ /* 0x000f680000000a00 */
[----:B------:R-:W5:Y:S01]  /*0b30*/  LDS R16, [R19+0x168] ;  /* 0x0001680013107984 */ /* 0x000f620000000800 */
[----:B0-----:R-:W-:-:S04]  /*0b40*/  FFMA R4, R4, R21, R27 ;  /* 0x0000001504047223 */ /* 0x001fc8000000001b */
[----:B-1----:R-:W-:-:S04]  /*0b50*/  FFMA R5, R25, R5, R4 ;  /* 0x0000000519057223 */ /* 0x002fc80000000004 */
        /* <DEDUP_REMOVED lines=8> */
[----:B------:R-:W-:Y:S06]  /*0be0*/  BAR.SYNC.DEFER_BLOCKING 0x0 ;  /* 0x0000000000007b1d */ /* 0x000fec0000010000 */
.L_x_5:
[----:B------:R-:W-:-:S04]  /*0bf0*/  VIMNMX R3, PT, PT, R22, R23, !PT ;  /* 0x0000001716037248 */ /* 0x000fc80007fe0100 */
[----:B------:R-:W-:-:S13]  /*0c00*/  ISETP.GE.AND P0, PT, R3, R2, PT ;  /* 0x000000020300720c */ /* 0x000fda0003f06270 */
[----:B------:R-:W-:Y:S05]  /*0c10*/  @P0 EXIT ;  /* 0x000000000000094d */ /* 0x000fea0003800000 */
[----:B------:R-:W0:Y:S01]  /*0c20*/  LDC.64 R4, c[0x0][0x390] ;  /* 0x0000e400ff047b82 */ /* 0x000e220000000a00 */
[----:B------:R-:W-:-:S04]  /*0c30*/  IMAD R3, R22, R2, R23 ;  /* 0x0000000216037224 */ /* 0x000fc800078e0217 */
[----:B0-----:R-:W-:-:S05]  /*0c40*/  IMAD.WIDE R2, R3, 0x4, R4 ;  /* 0x0000000403027825 */ /* 0x001fca00078e0204 */
[----:B------:R-:W-:Y:S01]  /*0c50*/  STG.E desc[UR6][R2.64], R27 ;  /* 0x0000001b02007986 */ /* 0x000fe2000c101906 */
[----:B------:R-:W-:Y:S05]  /*0c60*/  EXIT ;  /* 0x000000000000794d */ /* 0x000fea0003800000 */
.L_x_8:
        /* <DEDUP_REMOVED lines=9> */
.L_x_10:


//--------------------- .nv.shared.reserved.0     --------------------------
	.section	.nv.shared.reserved.0,"aw",@nobits
	.weak		__nv_reservedSMEM_offset_0_alias
	.size		__nv_reservedSMEM_offset_0_alias, 0, 64
	.other		__nv_reservedSMEM_offset_0_alias,@"STO_CUDA_RESERVED_SHARED STV_DEFAULT"
__nv_reservedSMEM_offset_0_alias:
	.zero		0
	.zero		64


//--------------------- .nv.shared._Z19matrixMultiplyTiledPfS_S_i --------------------------
	.section	.nv.shared._Z19matrixMultiplyTiledPfS_S_i,"aw",@nobits
	.sectionflags	@""
	.align	4
.nv.shared._Z19matrixMultiplyTiledPfS_S_i:
	.zero		1824


//--------------------- .nv.constant0._Z14matrixMultiplyPfS_S_i --------------------------
	.section	.nv.constant0._Z14matrixMultiplyPfS_S_i,"a",@progbits
	.sectionflags	@""
	.align	4
.nv.constant0._Z14matrixMultiplyPfS_S_i:
	.zero		924


//--------------------- .nv.constant0._Z19matrixMultiplyTiledPfS_S_i --------------------------
	.section	.nv.constant0._Z19matrixMultiplyTiledPfS_S_i,"a",@progbits
	.sectionflags	@""
	.align	4
.nv.constant0._Z19matrixMultiplyTiledPfS_S_i:
	.zero		924


//--------------------- SYMBOLS --------------------------

	.type		.nv.reservedSmem.offset0,@object
	.size		.nv.reservedSmem.offset0,0x4
	.type		.nv.reservedSmem.cap,@object
	.size		.nv.reservedSmem.cap,0x4
